def attn_fwd(
    Q,
    K,
    V,
    Out,
    Lse,
    sm_scale,
    stride_qz,
    stride_qh,
    stride_qm,
    stride_qk,
    stride_kz,
    stride_kh,
    stride_kn,
    stride_kk,
    stride_vz,
    stride_vh,
    stride_vn,
    stride_vk,
    stride_oz,
    stride_oh,
    stride_om,
    stride_ok,
    seqlen_q,
    seqlen_k,
    BLOCK_M: tl.constexpr,
    BLOCK_N: tl.constexpr,
    HEAD_DIM: tl.constexpr,
    CAUSAL: tl.constexpr,
):
    start_m = tl.program_id(0)
    off_hz = tl.program_id(1)
    q_off = off_hz * stride_qh
    k_off = off_hz * stride_kh
    v_off = off_hz * stride_vh
    offs_m = start_m * BLOCK_M + tl.arange(0, BLOCK_M)
    offs_d = tl.arange(0, HEAD_DIM)
    offs_n = tl.arange(0, BLOCK_N)
    q_ptrs = Q + q_off + offs_m[:, None] * stride_qm + offs_d[None, :] * stride_qk
    k_ptrs = K + k_off + offs_d[:, None] * stride_kk + offs_n[None, :] * stride_kn
    v_ptrs = V + v_off + offs_n[:, None] * stride_vn + offs_d[None, :] * stride_vk
    m_i = tl.full([BLOCK_M], float("-inf"), dtype=tl.float32)
    l_i = tl.zeros([BLOCK_M], dtype=tl.float32) + 1.0
    acc = tl.zeros([BLOCK_M, HEAD_DIM], dtype=tl.float32)
    q = tl.load(q_ptrs)
    acc, l_i, m_i = _attn_fwd_inner(
        acc,
        l_i,
        m_i,
        q,
        k_ptrs,
        v_ptrs,
        sm_scale,
        stride_kn,
        stride_vn,
        start_m,
        seqlen_k,
        BLOCK_M,
        BLOCK_N,
        HEAD_DIM,
        CAUSAL,
    )
    acc = acc / l_i[:, None]
    lse = m_i + tl.math.log2(l_i) / 1.4426950408889634
    o_ptrs = (
        Out
        + off_hz * stride_oh
        + offs_m[:, None] * stride_om
        + offs_d[None, :] * stride_ok
    )
    tl.store(o_ptrs, acc.to(Out.dtype.element_ty))
    tl.store(Lse + off_hz * seqlen_q + offs_m, lse)

# config = {"BLOCK_M": 64, "BLOCK_N": 32, "HEAD_DIM": 64, "arch": "sm_90", "causal": false, "dtype": "fp16", "num_stages": 3, "num_warps": 4}
# arch = sm_90


// ===== COMPILED SASS (sm_90a) =====

	.target	sm_90a

	.elftype	@"ET_EXEC"


//--------------------- .note.nv.tkinfo           --------------------------
	.section	.note.nv.tkinfo,"",@"SHT_NOTE"
	.sectionflags	@"SHF_NOTE_NV_TKINFO"
	.tkinfo
        /*0018*/ 	.word	0x00000002
        /*0030*/ 	.string	""
        /*0030*/ 	.string	"ptxas"
        /*0030*/ 	.string	"Cuda compilation tools, release 13.0, V13.0.88"
        /*0030*/ 	.string	"Build cuda_13.0.r13.0/compiler.36424714_0"
        /*0030*/ 	.string	"-v  -suppress-debug-info  -lineinfo  -arch sm_90a "



//--------------------- .note.nv.cuinfo           --------------------------
	.section	.note.nv.cuinfo,"",@"SHT_NOTE"
	.sectionflags	@"SHF_NOTE_NV_CUINFO"
        /*0018*/ 	.short	0x0002
        /*001a*/ 	.short	0x005a
        /*001c*/ 	.short	0x0082
	.zero		2


//--------------------- .nv.info                  --------------------------
	.section	.nv.info,"",@"SHT_CUDA_INFO"
	.align	4


	//----- nvinfo : EIATTR_REGCOUNT
	.align		4
        /*0000*/ 	.byte	0x04, 0x2f
        /*0002*/ 	.short	(.L_2 - .L_1)
	.align		4
.L_1:
        /*0004*/ 	.word	index@(attn_fwd)
        /*0008*/ 	.word	0x000000a0


	//----- nvinfo : EIATTR_FRAME_SIZE
	.align		4
.L_2:
        /*000c*/ 	.byte	0x04, 0x11
        /*000e*/ 	.short	(.L_4 - .L_3)
	.align		4
.L_3:
        /*0010*/ 	.word	index@(attn_fwd)
        /*0014*/ 	.word	0x00000000


	//----- nvinfo : EIATTR_MIN_STACK_SIZE
	.align		4
.L_4:
        /*0018*/ 	.byte	0x04, 0x12
        /*001a*/ 	.short	(.L_6 - .L_5)
	.align		4
.L_5:
        /*001c*/ 	.word	index@(attn_fwd)
        /*0020*/ 	.word	0x00000000
.L_6:


//--------------------- .nv.compat                --------------------------
	.section	.nv.compat,"",@"SHT_CUDA_COMPAT_INFO"
	.align	4
        /*0000*/ 	.byte	0x02, 0x09, 0x01, 0x00, 0x02, 0x02, 0x04, 0x00, 0x02, 0x05, 0x05, 0x00, 0x03, 0x07, 0x01, 0x01
        /*0010*/ 	.byte	0x02, 0x03, 0x00, 0x00, 0x02, 0x06, 0x01, 0x00, 0x04, 0x0b, 0x08, 0x00, 0x00, 0x00, 0x00, 0x00
        /*0020*/ 	.byte	0x00, 0x00, 0x00, 0x00


//--------------------- .nv.info.attn_fwd         --------------------------
	.section	.nv.info.attn_fwd,"",@"SHT_CUDA_INFO"
	.sectionflags	@""
	.align	4


	//----- nvinfo : EIATTR_CUDA_API_VERSION
	.align		4
        /*0000*/ 	.byte	0x04, 0x37
        /*0002*/ 	.short	(.L_8 - .L_7)
.L_7:
        /*0004*/ 	.word	0x00000082


	//----- nvinfo : EIATTR_KPARAM_INFO
	.align		4
.L_8:
        /*0008*/ 	.byte	0x04, 0x17
        /*000a*/ 	.short	(.L_10 - .L_9)
.L_9:
        /*000c*/ 	.word	0x00000000
        /*0010*/ 	.short	0x0019
        /*0012*/ 	.short	0x0080
        /*0014*/ 	.byte	0x00, 0xf4, 0x21, 0x00


	//----- nvinfo : EIATTR_KPARAM_INFO
	.align		4
.L_10:
        /*0018*/ 	.byte	0x04, 0x17
        /*001a*/ 	.short	(.L_12 - .L_11)
.L_11:
        /*001c*/ 	.word	0x00000000
        /*0020*/ 	.short	0x0018
        /*0022*/ 	.short	0x0078
        /*0024*/ 	.byte	0x00, 0xf4, 0x21, 0x00


	//----- nvinfo : EIATTR_KPARAM_INFO
	.align		4
.L_12:
        /*0028*/ 	.byte	0x04, 0x17
        /*002a*/ 	.short	(.L_14 - .L_13)
.L_13:
        /*002c*/ 	.word	0x00000000
        /*0030*/ 	.short	0x0017
        /*0032*/ 	.short	0x0070
        /*0034*/ 	.byte	0x00, 0xf0, 0x11, 0x00


	//----- nvinfo : EIATTR_KPARAM_INFO
	.align		4
.L_14:
        /*0038*/ 	.byte	0x04, 0x17
        /*003a*/ 	.short	(.L_16 - .L_15)
.L_15:
        /*003c*/ 	.word	0x00000000
        /*0040*/ 	.short	0x0016
        /*0042*/ 	.short	0x006c
        /*0044*/ 	.byte	0x00, 0xf0, 0x11, 0x00


	//----- nvinfo : EIATTR_KPARAM_INFO
	.align		4
.L_16:
        /*0048*/ 	.byte	0x04, 0x17
        /*004a*/ 	.short	(.L_18 - .L_17)
.L_17:
        /*004c*/ 	.word	0x00000000
        /*0050*/ 	.short	0x0015
        /*0052*/ 	.short	0x0068
        /*0054*/ 	.byte	0x00, 0xf0, 0x11, 0x00


	//----- nvinfo : EIATTR_KPARAM_INFO
	.align		4
.L_18:
        /*0058*/ 	.byte	0x04, 0x17
        /*005a*/ 	.short	(.L_20 - .L_19)
.L_19:
        /*005c*/ 	.word	0x00000000
        /*0060*/ 	.short	0x0014
        /*0062*/ 	.short	0x0064
        /*0064*/ 	.byte	0x00, 0xf0, 0x11, 0x00


	//----- nvinfo : EIATTR_KPARAM_INFO
	.align		4
.L_20:
        /*0068*/ 	.byte	0x04, 0x17
        /*006a*/ 	.short	(.L_22 - .L_21)
.L_21:
        /*006c*/ 	.word	0x00000000
        /*0070*/ 	.short	0x0013
        /*0072*/ 	.short	0x0060
        /*0074*/ 	.byte	0x00, 0xf0, 0x11, 0x00


	//----- nvinfo : EIATTR_KPARAM_INFO
	.align		4
.L_22:
        /*0078*/ 	.byte	0x04, 0x17
        /*007a*/ 	.short	(.L_24 - .L_23)
.L_23:
        /*007c*/ 	.word	0x00000000
        /*0080*/ 	.short	0x0012
        /*0082*/ 	.short	0x005c
        /*0084*/ 	.byte	0x00, 0xf0, 0x11, 0x00


	//----- nvinfo : EIATTR_KPARAM_INFO
	.align		4
.L_24:
        /*0088*/ 	.byte	0x04, 0x17
        /*008a*/ 	.short	(.L_26 - .L_25)
.L_25:
        /*008c*/ 	.word	0x00000000
        /*0090*/ 	.short	0x0011
        /*0092*/ 	.short	0x0058
        /*0094*/ 	.byte	0x00, 0xf0, 0x11, 0x00


	//----- nvinfo : EIATTR_KPARAM_INFO
	.align		4
.L_26:
        /*0098*/ 	.byte	0x04, 0x17
        /*009a*/ 	.short	(.L_28 - .L_27)
.L_27:
        /*009c*/ 	.word	0x00000000
        /*00a0*/ 	.short	0x0010
        /*00a2*/ 	.short	0x0054
        /*00a4*/ 	.byte	0x00, 0xf0, 0x11, 0x00


	//----- nvinfo : EIATTR_KPARAM_INFO
	.align		4
.L_28:
        /*00a8*/ 	.byte	0x04, 0x17
        /*00aa*/ 	.short	(.L_30 - .L_29)
.L_29:
        /*00ac*/ 	.word	0x00000000
        /*00b0*/ 	.short	0x000f
        /*00b2*/ 	.short	0x0050
        /*00b4*/ 	.byte	0x00, 0xf0, 0x11, 0x00


	//----- nvinfo : EIATTR_KPARAM_INFO
	.align		4
.L_30:
        /*00b8*/ 	.byte	0x04, 0x17
        /*00ba*/ 	.short	(.L_32 - .L_31)
.L_31:
        /*00bc*/ 	.word	0x00000000
        /*00c0*/ 	.short	0x000e
        /*00c2*/ 	.short	0x004c
        /*00c4*/ 	.byte	0x00, 0xf0, 0x11, 0x00


	//----- nvinfo : EIATTR_KPARAM_INFO
	.align		4
.L_32:
        /*00c8*/ 	.byte	0x04, 0x17
        /*00ca*/ 	.short	(.L_34 - .L_33)
.L_33:
        /*00cc*/ 	.word	0x00000000
        /*00d0*/ 	.short	0x000d
        /*00d2*/ 	.short	0x0048
        /*00d4*/ 	.byte	0x00, 0xf0, 0x11, 0x00


	//----- nvinfo : EIATTR_KPARAM_INFO
	.align		4
.L_34:
        /*00d8*/ 	.byte	0x04, 0x17
        /*00da*/ 	.short	(.L_36 - .L_35)
.L_35:
        /*00dc*/ 	.word	0x00000000
        /*00e0*/ 	.short	0x000c
        /*00e2*/ 	.short	0x0044
        /*00e4*/ 	.byte	0x00, 0xf0, 0x11, 0x00


	//----- nvinfo : EIATTR_KPARAM_INFO
	.align		4
.L_36:
        /*00e8*/ 	.byte	0x04, 0x17
        /*00ea*/ 	.short	(.L_38 - .L_37)
.L_37:
        /*00ec*/ 	.word	0x00000000
        /*00f0*/ 	.short	0x000b
        /*00f2*/ 	.short	0x0040
        /*00f4*/ 	.byte	0x00, 0xf0, 0x11, 0x00


	//----- nvinfo : EIATTR_KPARAM_INFO
	.align		4
.L_38:
        /*00f8*/ 	.byte	0x04, 0x17
        /*00fa*/ 	.short	(.L_40 - .L_39)
.L_39:
        /*00fc*/ 	.word	0x00000000
        /*0100*/ 	.short	0x000a
        /*0102*/ 	.short	0x003c
        /*0104*/ 	.byte	0x00, 0xf0, 0x11, 0x00


	//----- nvinfo : EIATTR_KPARAM_INFO
	.align		4
.L_40:
        /*0108*/ 	.byte	0x04, 0x17
        /*010a*/ 	.short	(.L_42 - .L_41)
.L_41:
        /*010c*/ 	.word	0x00000000
        /*0110*/ 	.short	0x0009
        /*0112*/ 	.short	0x0038
        /*0114*/ 	.byte	0x00, 0xf0, 0x11, 0x00


	//----- nvinfo : EIATTR_KPARAM_INFO
	.align		4
.L_42:
        /*0118*/ 	.byte	0x04, 0x17
        /*011a*/ 	.short	(.L_44 - .L_43)
.L_43:
        /*011c*/ 	.word	0x00000000
        /*0120*/ 	.short	0x0008
        /*0122*/ 	.short	0x0034
        /*0124*/ 	.byte	0x00, 0xf0, 0x11, 0x00


	//----- nvinfo : EIATTR_KPARAM_INFO
	.align		4
.L_44:
        /*0128*/ 	.byte	0x04, 0x17
        /*012a*/ 	.short	(.L_46 - .L_45)
.L_45:
        /*012c*/ 	.word	0x00000000
        /*0130*/ 	.short	0x0007
        /*0132*/ 	.short	0x0030
        /*0134*/ 	.byte	0x00, 0xf0, 0x11, 0x00


	//----- nvinfo : EIATTR_KPARAM_INFO
	.align		4
.L_46:
        /*0138*/ 	.byte	0x04, 0x17
        /*013a*/ 	.short	(.L_48 - .L_47)
.L_47:
        /*013c*/ 	.word	0x00000000
        /*0140*/ 	.short	0x0006
        /*0142*/ 	.short	0x002c
        /*0144*/ 	.byte	0x00, 0xf0, 0x11, 0x00


	//----- nvinfo : EIATTR_KPARAM_INFO
	.align		4
.L_48:
        /*0148*/ 	.byte	0x04, 0x17
        /*014a*/ 	.short	(.L_50 - .L_49)
.L_49:
        /*014c*/ 	.word	0x00000000
        /*0150*/ 	.short	0x0005
        /*0152*/ 	.short	0x0028
        /*0154*/ 	.byte	0x00, 0xf0, 0x11, 0x00


	//----- nvinfo : EIATTR_KPARAM_INFO
	.align		4
.L_50:
        /*0158*/ 	.byte	0x04, 0x17
        /*015a*/ 	.short	(.L_52 - .L_51)
.L_51:
        /*015c*/ 	.word	0x00000000
        /*0160*/ 	.short	0x0004
        /*0162*/ 	.short	0x0020
        /*0164*/ 	.byte	0x00, 0xf4, 0x21, 0x00


	//----- nvinfo : EIATTR_KPARAM_INFO
	.align		4
.L_52:
        /*0168*/ 	.byte	0x04, 0x17
        /*016a*/ 	.short	(.L_54 - .L_53)
.L_53:
        /*016c*/ 	.word	0x00000000
        /*0170*/ 	.short	0x0003
        /*0172*/ 	.short	0x0018
        /*0174*/ 	.byte	0x00, 0xf4, 0x21, 0x00


	//----- nvinfo : EIATTR_KPARAM_INFO
	.align		4
.L_54:
        /*0178*/ 	.byte	0x04, 0x17
        /*017a*/ 	.short	(.L_56 - .L_55)
.L_55:
        /*017c*/ 	.word	0x00000000
        /*0180*/ 	.short	0x0002
        /*0182*/ 	.short	0x0010
        /*0184*/ 	.byte	0x00, 0xf4, 0x21, 0x00


	//----- nvinfo : EIATTR_KPARAM_INFO
	.align		4
.L_56:
        /*0188*/ 	.byte	0x04, 0x17
        /*018a*/ 	.short	(.L_58 - .L_57)
.L_57:
        /*018c*/ 	.word	0x00000000
        /*0190*/ 	.short	0x0001
        /*0192*/ 	.short	0x0008
        /*0194*/ 	.byte	0x00, 0xf4, 0x21, 0x00


	//----- nvinfo : EIATTR_KPARAM_INFO
	.align		4
.L_58:
        /*0198*/ 	.byte	0x04, 0x17
        /*019a*/ 	.short	(.L_60 - .L_59)
.L_59:
        /*019c*/ 	.word	0x00000000
        /*01a0*/ 	.short	0x0000
        /*01a2*/ 	.short	0x0000
        /*01a4*/ 	.byte	0x00, 0xf4, 0x21, 0x00


	//----- nvinfo : EIATTR_SPARSE_MMA_MASK
	.align		4
.L_60:
        /*01a8*/ 	.byte	0x03, 0x50
        /*01aa*/ 	.short	0x0000


	//----- nvinfo : EIATTR_MAXREG_COUNT
	.align		4
        /*01ac*/ 	.byte	0x03, 0x1b
        /*01ae*/ 	.short	0x00ff


	//----- nvinfo : EIATTR_NUM_BARRIERS
	.align		4
        /*01b0*/ 	.byte	0x02, 0x4c
        /*01b2*/ 	.byte	0x01
	.zero		1


	//----- nvinfo : EIATTR_MERCURY_ISA_VERSION
	.align		4
        /*01b4*/ 	.byte	0x03, 0x5f
        /*01b6*/ 	.short	0x0101


	//----- nvinfo : EIATTR_COOP_GROUP_MASK_REGIDS
	.align		4
        /*01b8*/ 	.byte	0x04, 0x29
        /*01ba*/ 	.short	(.L_62 - .L_61)


	//   ....[0]....
.L_61:
        /*01bc*/ 	.word	0xffffffff


	//   ....[1]....
        /*01c0*/ 	.word	0xffffffff


	//   ....[2]....
        /*01c4*/ 	.word	0xffffffff


	//   ....[3]....
        /*01c8*/ 	.word	0xffffffff


	//   ....[4]....
        /*01cc*/ 	.word	0xffffffff


	//   ....[5]....
        /*01d0*/ 	.word	0xffffffff


	//   ....[6]....
        /*01d4*/ 	.word	0xffffffff


	//   ....[7]....
        /*01d8*/ 	.word	0xffffffff


	//----- nvinfo : EIATTR_COOP_GROUP_INSTR_OFFSETS
	.align		4
.L_62:
        /*01dc*/ 	.byte	0x04, 0x28
        /*01de*/ 	.short	(.L_64 - .L_63)


	//   ....[0]....
.L_63:
        /*01e0*/ 	.word	0x00001e70


	//   ....[1]....
        /*01e4*/ 	.word	0x00001f50


	//   ....[2]....
        /*01e8*/ 	.word	0x00001f90


	//   ....[3]....
        /*01ec*/ 	.word	0x00002010


	//   ....[4]....
        /*01f0*/ 	.word	0x00002830


	//   ....[5]....
        /*01f4*/ 	.word	0x00002840


	//   ....[6]....
        /*01f8*/ 	.word	0x00002880


	//   ....[7]....
        /*01fc*/ 	.word	0x00002890


	//----- nvinfo : EIATTR_EXIT_INSTR_OFFSETS
	.align		4
.L_64:
        /*0200*/ 	.byte	0x04, 0x1c
        /*0202*/ 	.short	(.L_66 - .L_65)


	//   ....[0]....
.L_65:
        /*0204*/ 	.word	0x00004370


	//   ....[1]....
        /*0208*/ 	.word	0x000043a0


	//----- nvinfo : EIATTR_REQNTID
	.align		4
.L_66:
        /*020c*/ 	.byte	0x04, 0x10
        /*020e*/ 	.short	(.L_68 - .L_67)
.L_67:
        /*0210*/ 	.word	0x00000080
        /*0214*/ 	.word	0x00000001
        /*0218*/ 	.word	0x00000001


	//----- nvinfo : EIATTR_CBANK_PARAM_SIZE
	.align		4
.L_68:
        /*021c*/ 	.byte	0x03, 0x19
        /*021e*/ 	.short	0x0088


	//----- nvinfo : EIATTR_PARAM_CBANK
	.align		4
        /*0220*/ 	.byte	0x04, 0x0a
        /*0222*/ 	.short	(.L_70 - .L_69)
	.align		4
.L_69:
        /*0224*/ 	.word	index@(.nv.constant0.attn_fwd)
        /*0228*/ 	.short	0x0210
        /*022a*/ 	.short	0x0088


	//----- nvinfo : EIATTR_SW_WAR
	.align		4
.L_70:
        /*022c*/ 	.byte	0x04, 0x36
        /*022e*/ 	.short	(.L_72 - .L_71)
.L_71:
        /*0230*/ 	.word	0x00000008
.L_72:


//--------------------- .nv.callgraph             --------------------------
	.section	.nv.callgraph,"",@"SHT_CUDA_CALLGRAPH"
	.align	4
	.sectionentsize	8
	.align		4
        /*0000*/ 	.word	0x00000000
	.align		4
        /*0004*/ 	.word	0xffffffff
	.align		4
        /*0008*/ 	.word	0x00000000
	.align		4
        /*000c*/ 	.word	0xfffffffe
	.align		4
        /*0010*/ 	.word	0x00000000
	.align		4
        /*0014*/ 	.word	0xfffffffd
	.align		4
        /*0018*/ 	.word	0x00000000
	.align		4
        /*001c*/ 	.word	0xfffffffc


//--------------------- .nv.constant4             --------------------------
	.section	.nv.constant4,"a",@progbits
	.align	8
	.align		8
.nv.constant4:
        /*0000*/ 	.dword	_$_str


//--------------------- .text.attn_fwd            --------------------------
	.section	.text.attn_fwd,"ax",@progbits
	.align	128
        .global         attn_fwd
        .type           attn_fwd,@function
        .size           attn_fwd,(.L_x_3 - attn_fwd)
        .other          attn_fwd,@"STO_CUDA_ENTRY STV_DEFAULT"
attn_fwd:
.text.attn_fwd:
[----:B------:R-:W-:Y:S01]  /*0000*/  LDC R1, c[0x0][0x28] ;  /* 0x00000a00ff017b82 */ /* 0x000fe20000000800 */
[----:B------:R-:W0:Y:S07]  /*0010*/  S2R R2, SR_TID.X ;  /* 0x0000000000027919 */ /* 0x000e2e0000002100 */
[----:B------:R-:W1:Y:S01]  /*0020*/  S2UR UR8, SR_CTAID.Y ;  /* 0x00000000000879c3 */ /* 0x000e620000002600 */
[----:B------:R-:W-:Y:S01]  /*0030*/  ULDC.64 UR4, c[0x0][0x240] ;  /* 0x0000900000047ab9 */ /* 0x000fe20000000a00 */
[----:B------:R-:W-:Y:S01]  /*0040*/  ULDC.64 UR20, c[0x0][0x208] ;  /* 0x0000820000147ab9 */ /* 0x000fe20000000a00 */
[----:B------:R-:W2:Y:S05]  /*0050*/  S2R R134, SR_CTAID.X ;  /* 0x0000000000867919 */ /* 0x000eaa0000002500 */
[----:B------:R-:W3:Y:S08]  /*0060*/  LDC R49, c[0x0][0x248] ;  /* 0x00009200ff317b82 */ /* 0x000ef00000000800 */
[----:B------:R-:W4:Y:S01]  /*0070*/  LDC.64 R46, c[0x0][0x210] ;  /* 0x00008400ff2e7b82 */ /* 0x000f220000000a00 */
[----:B-1----:R-:W-:-:S04]  /*0080*/  UIMAD UR4, UR8, UR4, URZ ;  /* 0x00000004080472a4 */ /* 0x002fc8000f8e023f */
[----:B------:R-:W-:Y:S01]  /*0090*/  USHF.L.U32 UR6, UR4, 0x1, URZ ;  /* 0x0000000104067899 */ /* 0x000fe2000800063f */
[----:B0-----:R-:W-:Y:S02]  /*00a0*/  LOP3.LUT R3, R2, 0x3f, RZ, 0xc0, !PT ;  /* 0x0000003f02037812 */ /* 0x001fe400078ec0ff */
[----:B------:R-:W-:-:S03]  /*00b0*/  SHF.R.U32.HI R4, RZ, 0x6, R2 ;  /* 0x00000006ff047819 */ /* 0x000fc60000011602 */
[----:B--2---:R-:W-:Y:S01]  /*00c0*/  IMAD R134, R134, 0x40, R3 ;  /* 0x0000004086867824 */ /* 0x004fe200078e0203 */
[----:B------:R-:W-:-:S03]  /*00d0*/  SGXT.U32 R4, R4, 0x1 ;  /* 0x000000010404781a */ /* 0x000fc60000000000 */
[----:B------:R-:W-:Y:S01]  /*00e0*/  IMAD R0, R134, UR5, RZ ;  /* 0x0000000586007c24 */ /* 0x000fe2000f8e02ff */
[----:B------:R-:W-:Y:S01]  /*00f0*/  UIMAD.WIDE UR4, UR4, 0x2, URZ ;  /* 0x00000002040478a5 */ /* 0x000fe2000f8e023f */
[----:B---3--:R-:W-:Y:S02]  /*0100*/  IMAD R7, R4, R49, RZ ;  /* 0x0000003104077224 */ /* 0x008fe400078e02ff */
[C---:B------:R-:W-:Y:S02]  /*0110*/  IMAD.SHL.U32 R5, R0.reuse, 0x2, RZ ;  /* 0x0000000200057824 */ /* 0x040fe400078e00ff */
[----:B------:R-:W-:-:S03]  /*0120*/  IMAD.HI R0, R0, 0x2, RZ ;  /* 0x0000000200007827 */ /* 0x000fc600078e02ff */
[----:B----4-:R-:W-:Y:S01]  /*0130*/  IADD3 R45, P0, P1, R5, UR6, R46 ;  /* 0x00000006052d7c10 */ /* 0x010fe2000f91e02e */
[----:B------:R-:W-:-:S03]  /*0140*/  IMAD R5, R49, 0x2, R7 ;  /* 0x0000000231057824 */ /* 0x000fc600078e0207 */
[----:B------:R-:W-:Y:S01]  /*0150*/  IADD3.X R47, R0, UR5, R47, P0, P1 ;  /* 0x00000005002f7c10 */ /* 0x000fe200087e242f */
[----:B------:R-:W-:Y:S01]  /*0160*/  IMAD R0, R49, 0x2, R5 ;  /* 0x0000000231007824 */ /* 0x000fe200078e0205 */
[-C--:B------:R-:W-:Y:S02]  /*0170*/  LEA R6, P0, R7, R45.reuse, 0x1 ;  /* 0x0000002d07067211 */ /* 0x080fe400078008ff */
[----:B------:R-:W-:Y:S01]  /*0180*/  LEA R8, P1, R5, R45, 0x1 ;  /* 0x0000002d05087211 */ /* 0x000fe200078208ff */
[----:B------:R-:W-:Y:S01]  /*0190*/  IMAD R13, R49, 0x2, R0 ;  /* 0x00000002310d7824 */ /* 0x000fe200078e0200 */
[----:B------:R-:W-:Y:S02]  /*01a0*/  LEA.HI.X.SX32 R7, R7, R47, 0x1, P0 ;  /* 0x0000002f07077211 */ /* 0x000fe400000f0eff */
[C---:B------:R-:W-:Y:S02]  /*01b0*/  LEA R10, P0, R0.reuse, R45, 0x1 ;  /* 0x0000002d000a7211 */ /* 0x040fe400078008ff */
[-C--:B------:R-:W-:Y:S01]  /*01c0*/  LEA.HI.X.SX32 R9, R5, R47.reuse, 0x1, P1 ;  /* 0x0000002f05097211 */ /* 0x080fe200008f0eff */
[----:B------:R0:W2:Y:S01]  /*01d0*/  LDG.E.U16 R22, desc[UR20][R6.64] ;  /* 0x0000001406167981 */ /* 0x0000a2000c1e1500 */
[----:B------:R-:W-:-:S02]  /*01e0*/  LEA.HI.X.SX32 R11, R0, R47, 0x1, P0 ;  /* 0x0000002f000b7211 */ /* 0x000fc400000f0eff */
[----:B------:R-:W-:Y:S01]  /*01f0*/  LEA R0, R49, R13, 0x1 ;  /* 0x0000000d31007211 */ /* 0x000fe200078e08ff */
[----:B------:R1:W3:Y:S01]  /*0200*/  LDG.E.U16 R23, desc[UR20][R8.64] ;  /* 0x0000001408177981 */ /* 0x0002e2000c1e1500 */
[-C--:B------:R-:W-:Y:S02]  /*0210*/  LEA R12, P0, R13, R45.reuse, 0x1 ;  /* 0x0000002d0d0c7211 */ /* 0x080fe400078008ff */
[C---:B------:R-:W-:Y:S01]  /*0220*/  LEA R14, P1, R0.reuse, R45, 0x1 ;  /* 0x0000002d000e7211 */ /* 0x040fe200078208ff */
[----:B------:R-:W-:Y:S01]  /*0230*/  IMAD R5, R49, 0x2, R0 ;  /* 0x0000000231057824 */ /* 0x000fe200078e0200 */
[-C--:B------:R-:W-:Y:S01]  /*0240*/  LEA.HI.X.SX32 R13, R13, R47.reuse, 0x1, P0 ;  /* 0x0000002f0d0d7211 */ /* 0x080fe200000f0eff */
[----:B------:R4:W5:Y:S01]  /*0250*/  LDG.E.U16 R24, desc[UR20][R10.64] ;  /* 0x000000140a187981 */ /* 0x000962000c1e1500 */
[----:B------:R-:W-:Y:S01]  /*0260*/  LEA.HI.X.SX32 R15, R0, R47, 0x1, P1 ;  /* 0x0000002f000f7211 */ /* 0x000fe200008f0eff */
[----:B------:R-:W-:Y:S01]  /*0270*/  IMAD R0, R49, 0x2, R5 ;  /* 0x0000000231007824 */ /* 0x000fe200078e0205 */
[C---:B------:R-:W-:Y:S01]  /*0280*/  LEA R16, P0, R5.reuse, R45, 0x1 ;  /* 0x0000002d05107211 */ /* 0x040fe200078008ff */
[----:B------:R4:W5:Y:S03]  /*0290*/  LDG.E.U16 R25, desc[UR20][R12.64] ;  /* 0x000000140c197981 */ /* 0x000966000c1e1500 */
[----:B------:R-:W-:Y:S01]  /*02a0*/  LEA.HI.X.SX32 R17, R5, R47, 0x1, P0 ;  /* 0x0000002f05117211 */ /* 0x000fe200000f0eff */
[C---:B------:R-:W-:Y:S01]  /*02b0*/  IMAD R5, R49.reuse, 0x2, R0 ;  /* 0x0000000231057824 */ /* 0x040fe200078e0200 */
[C---:B0-----:R-:W-:Y:S01]  /*02c0*/  LEA R6, P0, R0.reuse, R45, 0x1 ;  /* 0x0000002d00067211 */ /* 0x041fe200078008ff */
[----:B------:R0:W3:Y:S03]  /*02d0*/  LDG.E.U16 R26, desc[UR20][R14.64] ;  /* 0x000000140e1a7981 */ /* 0x0000e6000c1e1500 */
[----:B------:R-:W-:Y:S01]  /*02e0*/  LEA.HI.X.SX32 R7, R0, R47, 0x1, P0 ;  /* 0x0000002f00077211 */ /* 0x000fe200000f0eff */
[----:B------:R-:W-:Y:S01]  /*02f0*/  IMAD R0, R49, 0x2, R5 ;  /* 0x0000000231007824 */ /* 0x000fe200078e0205 */
[-C--:B-1----:R-:W-:Y:S01]  /*0300*/  LEA R8, P0, R5, R45.reuse, 0x1 ;  /* 0x0000002d05087211 */ /* 0x082fe200078008ff */
[----:B------:R-:W5:Y:S03]  /*0310*/  LDG.E.U16 R27, desc[UR20][R16.64] ;  /* 0x00000014101b7981 */ /* 0x000f66000c1e1500 */
[----:B----4-:R-:W-:Y:S01]  /*0320*/  LEA R10, P1, R0, R45, 0x1 ;  /* 0x0000002d000a7211 */ /* 0x010fe200078208ff */
[----:B------:R1:W4:Y:S01]  /*0330*/  LDG.E.U16 R28, desc[UR20][R6.64] ;  /* 0x00000014061c7981 */ /* 0x000322000c1e1500 */
[----:B------:R-:W-:-:S02]  /*0340*/  LEA R18, R49, R0, 0x1 ;  /* 0x0000000031127211 */ /* 0x000fc400078e08ff */
[-C--:B------:R-:W-:Y:S02]  /*0350*/  LEA.HI.X.SX32 R9, R5, R47.reuse, 0x1, P0 ;  /* 0x0000002f05097211 */ /* 0x080fe400000f0eff */
[----:B------:R-:W-:Y:S01]  /*0360*/  LEA.HI.X.SX32 R11, R0, R47, 0x1, P1 ;  /* 0x0000002f000b7211 */ /* 0x000fe200008f0eff */
[C---:B------:R-:W-:Y:S01]  /*0370*/  IMAD R0, R49.reuse, 0x2, R18 ;  /* 0x0000000231007824 */ /* 0x040fe200078e0212 */
[C---:B------:R-:W-:Y:S01]  /*0380*/  LEA R12, P0, R18.reuse, R45, 0x1 ;  /* 0x0000002d120c7211 */ /* 0x040fe200078008ff */
[----:B------:R1:W4:Y:S03]  /*0390*/  LDG.E.U16 R29, desc[UR20][R8.64] ;  /* 0x00000014081d7981 */ /* 0x000326000c1e1500 */
[----:B------:R-:W-:Y:S01]  /*03a0*/  LEA.HI.X.SX32 R13, R18, R47, 0x1, P0 ;  /* 0x0000002f120d7211 */ /* 0x000fe200000f0eff */
[C---:B------:R-:W-:Y:S01]  /*03b0*/  IMAD R5, R49.reuse, 0x2, R0 ;  /* 0x0000000231057824 */ /* 0x040fe200078e0200 */
[C---:B0-----:R-:W-:Y:S01]  /*03c0*/  LEA R14, P0, R0.reuse, R45, 0x1 ;  /* 0x0000002d000e7211 */ /* 0x041fe200078008ff */
[----:B------:R0:W5:Y:S03]  /*03d0*/  LDG.E.U16 R30, desc[UR20][R10.64] ;  /* 0x000000140a1e7981 */ /* 0x000166000c1e1500 */
[----:B------:R-:W-:Y:S01]  /*03e0*/  LEA.HI.X.SX32 R15, R0, R47, 0x1, P0 ;  /* 0x0000002f000f7211 */ /* 0x000fe200000f0eff */
[----:B------:R-:W-:Y:S01]  /*03f0*/  IMAD R0, R49, 0x2, R5 ;  /* 0x0000000231007824 */ /* 0x000fe200078e0205 */
[-C--:B-1----:R-:W-:Y:S01]  /*0400*/  LEA R6, P0, R5, R45.reuse, 0x1 ;  /* 0x0000002d05067211 */ /* 0x082fe200078008ff */
[----:B------:R1:W4:Y:S02]  /*0410*/  LDG.E.U16 R31, desc[UR20][R12.64] ;  /* 0x000000140c1f7981 */ /* 0x000324000c1e1500 */
[----:B------:R-:W-:Y:S01]  /*0420*/  IMAD R18, R49, 0x2, R0 ;  /* 0x0000000231127824 */ /* 0x000fe200078e0200 */
[C---:B------:R-:W-:Y:S01]  /*0430*/  LEA R16, P1, R0.reuse, R45, 0x1 ;  /* 0x0000002d00107211 */ /* 0x040fe200078208ff */
[----:B------:R-:W4:Y:S03]  /*0440*/  LDG.E.U16 R32, desc[UR20][R14.64] ;  /* 0x000000140e207981 */ /* 0x000f26000c1e1500 */
[----:B------:R-:W-:-:S02]  /*0450*/  LEA.HI.X.SX32 R17, R0, R47, 0x1, P1 ;  /* 0x0000002f00117211 */ /* 0x000fc400008f0eff */
[----:B------:R-:W-:Y:S02]  /*0460*/  LEA R0, R49, R18, 0x1 ;  /* 0x0000001231007211 */ /* 0x000fe400078e08ff */
[----:B------:R-:W-:Y:S01]  /*0470*/  LEA.HI.X.SX32 R7, R5, R47, 0x1, P0 ;  /* 0x0000002f05077211 */ /* 0x000fe200000f0eff */
[----:B------:R-:W4:Y:S01]  /*0480*/  LDG.E.U16 R34, desc[UR20][R16.64] ;  /* 0x0000001410227981 */ /* 0x000f22000c1e1500 */
[C---:B------:R-:W-:Y:S01]  /*0490*/  LEA R8, P0, R18.reuse, R45, 0x1 ;  /* 0x0000002d12087211 */ /* 0x040fe200078008ff */
[C---:B------:R-:W-:Y:S02]  /*04a0*/  IMAD R5, R49.reuse, 0x2, R0 ;  /* 0x0000000231057824 */ /* 0x040fe400078e0200 */
[----:B------:R1:W4:Y:S01]  /*04b0*/  LDG.E.U16 R33, desc[UR20][R6.64] ;  /* 0x0000001406217981 */ /* 0x000322000c1e1500 */
[----:B------:R-:W-:Y:S01]  /*04c0*/  LEA.HI.X.SX32 R9, R18, R47, 0x1, P0 ;  /* 0x0000002f12097211 */ /* 0x000fe200000f0eff */
[----:B------:R-:W-:Y:S01]  /*04d0*/  IMAD R18, R49, 0x2, R5 ;  /* 0x0000000231127824 */ /* 0x000fe200078e0205 */
[----:B0-----:R-:W-:-:S03]  /*04e0*/  LEA R10, P0, R0, R45, 0x1 ;  /* 0x0000002d000a7211 */ /* 0x001fc600078008ff */
[----:B------:R0:W4:Y:S01]  /*04f0*/  LDG.E.U16 R35, desc[UR20][R8.64] ;  /* 0x0000001408237981 */ /* 0x000122000c1e1500 */
[----:B------:R-:W-:Y:S01]  /*0500*/  LEA.HI.X.SX32 R11, R0, R47, 0x1, P0 ;  /* 0x0000002f000b7211 */ /* 0x000fe200000f0eff */
[----:B------:R-:W-:Y:S01]  /*0510*/  IMAD R0, R49, 0x2, R18 ;  /* 0x0000000231007824 */ /* 0x000fe200078e0212 */
[----:B-1----:R-:W-:-:S03]  /*0520*/  LEA R12, P0, R5, R45, 0x1 ;  /* 0x0000002d050c7211 */ /* 0x002fc600078008ff */
[----:B------:R-:W-:Y:S01]  /*0530*/  IMAD R19, R49, 0x2, R0 ;  /* 0x0000000231137824 */ /* 0x000fe200078e0200 */
[----:B------:R-:W-:Y:S01]  /*0540*/  LEA.HI.X.SX32 R13, R5, R47, 0x1, P0 ;  /* 0x0000002f050d7211 */ /* 0x000fe200000f0eff */
[----:B------:R1:W4:Y:S03]  /*0550*/  LDG.E.U16 R36, desc[UR20][R10.64] ;  /* 0x000000140a247981 */ /* 0x000326000c1e1500 */
[----:B------:R-:W-:Y:S01]  /*0560*/  LEA R5, R49, R19, 0x1 ;  /* 0x0000001331057211 */ /* 0x000fe200078e08ff */
[----:B------:R-:W4:Y:S01]  /*0570*/  LDG.E.U16 R37, desc[UR20][R12.64] ;  /* 0x000000140c257981 */ /* 0x000f22000c1e1500 */
[----:B------:R-:W-:-:S03]  /*0580*/  LEA R6, P0, R0, R45, 0x1 ;  /* 0x0000002d00067211 */ /* 0x000fc600078008ff */
[C---:B------:R-:W-:Y:S01]  /*0590*/  IMAD R17, R49.reuse, 0x2, R5 ;  /* 0x0000000231117824 */ /* 0x040fe200078e0205 */
[----:B------:R-:W-:Y:S02]  /*05a0*/  LEA R14, P1, R18, R45, 0x1 ;  /* 0x0000002d120e7211 */ /* 0x000fe400078208ff */
[-C--:B------:R-:W-:Y:S01]  /*05b0*/  LEA.HI.X.SX32 R7, R0, R47.reuse, 0x1, P0 ;  /* 0x0000002f00077211 */ /* 0x080fe200000f0eff */
[----:B------:R-:W-:Y:S01]  /*05c0*/  IMAD R0, R49, 0x2, R17 ;  /* 0x0000000231007824 */ /* 0x000fe200078e0211 */
[----:B------:R-:W-:-:S03]  /*05d0*/  LEA.HI.X.SX32 R15, R18, R47, 0x1, P1 ;  /* 0x0000002f120f7211 */ /* 0x000fc600008f0eff */
[----:B------:R-:W-:Y:S01]  /*05e0*/  IMAD R18, R49, 0x2, R0 ;  /* 0x0000000231127824 */ /* 0x000fe200078e0200 */
[----:B0-----:R-:W-:Y:S01]  /*05f0*/  LEA R8, P0, R19, R45, 0x1 ;  /* 0x0000002d13087211 */ /* 0x001fe200078008ff */
[----:B------:R0:W4:Y:S02]  /*0600*/  LDG.E.U16 R38, desc[UR20][R14.64] ;  /* 0x000000140e267981 */ /* 0x000124000c1e1500 */
[----:B------:R-:W-:Y:S01]  /*0610*/  IMAD R20, R49, 0x2, R18 ;  /* 0x0000000231147824 */ /* 0x000fe200078e0212 */
[----:B------:R-:W-:Y:S01]  /*0620*/  LEA.HI.X.SX32 R9, R19, R47, 0x1, P0 ;  /* 0x0000002f13097211 */ /* 0x000fe200000f0eff */
[----:B------:R0:W4:Y:S01]  /*0630*/  LDG.E.U16 R39, desc[UR20][R6.64] ;  /* 0x0000001406277981 */ /* 0x000122000c1e1500 */
[-C--:B-1----:R-:W-:Y:S02]  /*0640*/  LEA R10, P0, R0, R45.reuse, 0x1 ;  /* 0x0000002d000a7211 */ /* 0x082fe400078008ff */
[----:B------:R-:W-:Y:S01]  /*0650*/  LEA R16, P1, R17, R45, 0x1 ;  /* 0x0000002d11107211 */ /* 0x000fe200078208ff */
[----:B------:R1:W4:Y:S01]  /*0660*/  LDG.E.U16 R40, desc[UR20][R8.64] ;  /* 0x0000001408287981 */ /* 0x000322000c1e1500 */
[----:B0-----:R-:W-:-:S02]  /*0670*/  LEA R15, R49, R20, 0x1 ;  /* 0x00000014310f7211 */ /* 0x001fc400078e08ff */
[----:B------:R-:W-:-:S03]  /*0680*/  LEA.HI.X.SX32 R11, R0, R47, 0x1, P0 ;  /* 0x0000002f000b7211 */ /* 0x000fc600000f0eff */
[C---:B------:R-:W-:Y:S01]  /*0690*/  IMAD R0, R49.reuse, 0x2, R15 ;  /* 0x0000000231007824 */ /* 0x040fe200078e020f */
[----:B------:R-:W-:Y:S01]  /*06a0*/  LEA R12, P0, R18, R45, 0x1 ;  /* 0x0000002d120c7211 */ /* 0x000fe200078008ff */
[----:B------:R-:W4:Y:S02]  /*06b0*/  LDG.E.U16 R41, desc[UR20][R10.64] ;  /* 0x000000140a297981 */ /* 0x000f24000c1e1500 */
[----:B------:R-:W-:Y:S01]  /*06c0*/  IMAD R6, R49, 0x2, R0 ;  /* 0x0000000231067824 */ /* 0x000fe200078e0200 */
[----:B------:R-:W-:-:S03]  /*06d0*/  LEA.HI.X.SX32 R17, R17, R47, 0x1, P1 ;  /* 0x0000002f11117211 */ /* 0x000fc600008f0eff */
[----:B------:R-:W-:Y:S01]  /*06e0*/  IMAD R21, R49, 0x2, R6 ;  /* 0x0000000231157824 */ /* 0x000fe200078e0206 */
[----:B------:R-:W-:Y:S01]  /*06f0*/  LEA.HI.X.SX32 R13, R18, R47, 0x1, P0 ;  /* 0x0000002f120d7211 */ /* 0x000fe200000f0eff */
[----:B------:R0:W4:Y:S01]  /*0700*/  LDG.E.U16 R42, desc[UR20][R16.64] ;  /* 0x00000014102a7981 */ /* 0x000122000c1e1500 */
[-C--:B------:R-:W-:Y:S01]  /*0710*/  LEA R14, P1, R15, R45.reuse, 0x1 ;  /* 0x0000002d0f0e7211 */ /* 0x080fe200078208ff */
[----:B------:R-:W-:Y:S01]  /*0720*/  IMAD R7, R49, 0x2, R21 ;  /* 0x0000000231077824 */ /* 0x000fe200078e0215 */
[C---:B-1----:R-:W-:Y:S01]  /*0730*/  LEA R8, P0, R0.reuse, R45, 0x1 ;  /* 0x0000002d00087211 */ /* 0x042fe200078008ff */
[----:B------:R1:W4:Y:S01]  /*0740*/  LDG.E.U16 R44, desc[UR20][R12.64] ;  /* 0x000000140c2c7981 */ /* 0x000322000c1e1500 */
[-C--:B------:R-:W-:Y:S02]  /*0750*/  LEA.HI.X.SX32 R15, R15, R47.reuse, 0x1, P1 ;  /* 0x0000002f0f0f7211 */ /* 0x080fe400008f0eff */
[----:B------:R-:W-:Y:S02]  /*0760*/  LEA.HI.X.SX32 R9, R0, R47, 0x1, P0 ;  /* 0x0000002f00097211 */ /* 0x000fe400000f0eff */
[----:B------:R-:W-:Y:S01]  /*0770*/  LEA R18, P1, R7, R45, 0x1 ;  /* 0x0000002d07127211 */ /* 0x000fe200078208ff */
[----:B------:R1:W4:Y:S01]  /*0780*/  LDG.E.U16 R46, desc[UR20][R14.64] ;  /* 0x000000140e2e7981 */ /* 0x000322000c1e1500 */
[----:B------:R-:W-:-:S02]  /*0790*/  LEA R0, R49, R7, 0x1 ;  /* 0x0000000731007211 */ /* 0x000fc400078e08ff */
[C---:B0-----:R-:W-:Y:S01]  /*07a0*/  LEA R16, P0, R6.reuse, R45, 0x1 ;  /* 0x0000002d06107211 */ /* 0x041fe200078008ff */
[----:B------:R0:W4:Y:S01]  /*07b0*/  LDG.E.U16 R43, desc[UR20][R8.64] ;  /* 0x00000014082b7981 */ /* 0x000122000c1e1500 */
[-C--:B------:R-:W-:Y:S01]  /*07c0*/  LEA.HI.X.SX32 R19, R7, R47.reuse, 0x1, P1 ;  /* 0x0000002f07137211 */ /* 0x080fe200008f0eff */
[----:B------:R-:W-:Y:S01]  /*07d0*/  IMAD R7, R49, 0x2, R0 ;  /* 0x0000000231077824 */ /* 0x000fe200078e0200 */
[----:B------:R-:W-:Y:S02]  /*07e0*/  LEA.HI.X.SX32 R17, R6, R47, 0x1, P0 ;  /* 0x0000002f06117211 */ /* 0x000fe400000f0eff */
[CC--:B-1----:R-:W-:Y:S01]  /*07f0*/  LEA R12, P0, R0.reuse, R45.reuse, 0x1 ;  /* 0x0000002d000c7211 */ /* 0x0c2fe200078008ff */
[----:B------:R1:W4:Y:S01]  /*0800*/  LDG.E.U16 R48, desc[UR20][R18.64] ;  /* 0x0000001412307981 */ /* 0x000322000c1e1500 */
[----:B------:R-:W-:Y:S02]  /*0810*/  LEA R14, P1, R7, R45, 0x1 ;  /* 0x0000002d070e7211 */ /* 0x000fe400078208ff */
[----:B------:R-:W-:Y:S01]  /*0820*/  LEA.HI.X.SX32 R13, R0, R47, 0x1, P0 ;  /* 0x0000002f000d7211 */ /* 0x000fe200000f0eff */
[----:B------:R-:W4:Y:S01]  /*0830*/  LDG.E.U16 R16, desc[UR20][R16.64] ;  /* 0x0000001410107981 */ /* 0x000f22000c1e1500 */
[----:B------:R-:W-:Y:S01]  /*0840*/  LEA R6, P0, R5, R45, 0x1 ;  /* 0x0000002d05067211 */ /* 0x000fe200078008ff */
[----:B------:R-:W-:Y:S01]  /*0850*/  IMAD R0, R49, 0x2, R7 ;  /* 0x0000000231007824 */ /* 0x000fe200078e0207 */
[----:B------:R-:W-:-:S02]  /*0860*/  LEA.HI.X.SX32 R15, R7, R47, 0x1, P1 ;  /* 0x0000002f070f7211 */ /* 0x000fc400008f0eff */
[----:B------:R-:W-:Y:S01]  /*0870*/  LEA.HI.X.SX32 R7, R5, R47, 0x1, P0 ;  /* 0x0000002f05077211 */ /* 0x000fe200000f0eff */
[----:B------:R-:W4:Y:S01]  /*0880*/  LDG.E.U16 R13, desc[UR20][R12.64] ;  /* 0x000000140c0d7981 */ /* 0x000f22000c1e1500 */
[CC--:B0-----:R-:W-:Y:S02]  /*0890*/  LEA R8, P0, R20.reuse, R45.reuse, 0x1 ;  /* 0x0000002d14087211 */ /* 0x0c1fe400078008ff */
[C---:B------:R-:W-:Y:S01]  /*08a0*/  LEA R10, P1, R21.reuse, R45, 0x1 ;  /* 0x0000002d150a7211 */ /* 0x040fe200078208ff */
[----:B------:R-:W4:Y:S01]  /*08b0*/  LDG.E.U16 R14, desc[UR20][R14.64] ;  /* 0x000000140e0e7981 */ /* 0x000f22000c1e1500 */
[----:B------:R-:W-:Y:S02]  /*08c0*/  LEA.HI.X.SX32 R9, R20, R47, 0x1, P0 ;  /* 0x0000002f14097211 */ /* 0x000fe400000f0eff */
[----:B-1----:R-:W-:Y:S01]  /*08d0*/  LEA R18, P0, R0, R45, 0x1 ;  /* 0x0000002d00127211 */ /* 0x002fe200078008ff */
[----:B------:R-:W4:Y:S01]  /*08e0*/  LDG.E.U16 R7, desc[UR20][R6.64] ;  /* 0x0000001406077981 */ /* 0x000f22000c1e1500 */
[----:B------:R-:W-:-:S02]  /*08f0*/  LEA.HI.X.SX32 R11, R21, R47, 0x1, P1 ;  /* 0x0000002f150b7211 */ /* 0x000fc400008f0eff */
[----:B------:R-:W-:Y:S01]  /*0900*/  LEA.HI.X.SX32 R19, R0, R47, 0x1, P0 ;  /* 0x0000002f00137211 */ /* 0x000fe200000f0eff */
[----:B------:R-:W4:Y:S04]  /*0910*/  LDG.E.U16 R9, desc[UR20][R8.64] ;  /* 0x0000001408097981 */ /* 0x000f28000c1e1500 */
[----:B------:R-:W4:Y:S04]  /*0920*/  LDG.E.U16 R11, desc[UR20][R10.64] ;  /* 0x000000140a0b7981 */ /* 0x000f28000c1e1500 */
[----:B------:R-:W4:Y:S01]  /*0930*/  LDG.E.U16 R19, desc[UR20][R18.64] ;  /* 0x0000001412137981 */ /* 0x000f22000c1e1500 */
[----:B------:R-:W-:Y:S01]  /*0940*/  SHF.R.S32.HI R133, RZ, 0x6, R2 ;  /* 0x00000006ff857819 */ /* 0x000fe20000011402 */
[----:B------:R-:W-:-:S03]  /*0950*/  IMAD.SHL.U32 R0, R3, 0x2, RZ ;  /* 0x0000000203007824 */ /* 0x000fc600078e00ff */
[----:B------:R-:W-:Y:S01]  /*0960*/  SGXT R133, R133, 0x1 ;  /* 0x000000018585781a */ /* 0x000fe20000000200 */
[----:B------:R-:W0:Y:S03]  /*0970*/  S2UR UR9, SR_CgaCtaId ;  /* 0x00000000000979c3 */ /* 0x000e260000008800 */
[----:B------:R-:W-:-:S05]  /*0980*/  LOP3.LUT R133, R0, 0x90, R133, 0x78, !PT ;  /* 0x0000009000857812 */ /* 0x000fca00078e7885 */
[----:B------:R-:W1:Y:S01]  /*0990*/  LDC R0, c[0x0][0x280] ;  /* 0x0000a000ff007b82 */ /* 0x000e620000000800 */
[----:B------:R-:W-:Y:S01]  /*09a0*/  UMOV UR4, 0x400 ;  /* 0x0000040000047882 */ /* 0x000fe20000000000 */
[C---:B------:R-:W-:Y:S02]  /*09b0*/  LOP3.LUT R132, R133.reuse, 0x20, RZ, 0x3c, !PT ;  /* 0x0000002085847812 */ /* 0x040fe400078e3cff */
[C---:B------:R-:W-:Y:S02]  /*09c0*/  LOP3.LUT R131, R133.reuse, 0x40, RZ, 0x3c, !PT ;  /* 0x0000004085837812 */ /* 0x040fe400078e3cff */
[----:B------:R-:W-:Y:S01]  /*09d0*/  LOP3.LUT R130, R133, 0x60, RZ, 0x3c, !PT ;  /* 0x0000006085827812 */ /* 0x000fe200078e3cff */
[----:B0-----:R-:W-:Y:S01]  /*09e0*/  ULEA UR9, UR9, UR4, 0x18 ;  /* 0x0000000409097291 */ /* 0x001fe2000f8ec03f */
[----:B-1----:R-:W-:Y:S01]  /*09f0*/  ISETP.GE.AND P0, PT, R0, 0x1, PT ;  /* 0x000000010000780c */ /* 0x002fe20003f06270 */
[----:B------:R-:W-:Y:S01]  /*0a00*/  IMAD.MOV.U32 R119, RZ, RZ, -0x800000 ;  /* 0xff800000ff777424 */ /* 0x000fe200078e00ff */
[----:B------:R-:W-:Y:S01]  /*0a10*/  MOV R108, 0x3f800000 ;  /* 0x3f800000006c7802 */ /* 0x000fe20000000f00 */
[----:B------:R-:W-:Y:S01]  /*0a20*/  IMAD.MOV.U32 R138, RZ, RZ, 0x3f800000 ;  /* 0x3f800000ff8a7424 */ /* 0x000fe200078e00ff */
[----:B------:R-:W-:Y:S01]  /*0a30*/  CS2R R50, SRZ ;  /* 0x0000000000327805 */ /* 0x000fe2000001ff00 */
[----:B------:R-:W-:Y:S01]  /*0a40*/  IMAD.MOV.U32 R64, RZ, RZ, -0x800000 ;  /* 0xff800000ff407424 */ /* 0x000fe200078e00ff */
[----:B------:R-:W-:-:S02]  /*0a50*/  CS2R R52, SRZ ;  /* 0x0000000000347805 */ /* 0x000fc4000001ff00 */
[----:B------:R-:W-:Y:S01]  /*0a60*/  CS2R R54, SRZ ;  /* 0x0000000000367805 */ /* 0x000fe2000001ff00 */
[----:B--2---:R-:W-:Y:S04]  /*0a70*/  STS.U16 [R133+UR9], R22 ;  /* 0x0000001685007988 */ /* 0x004fe80008000409 */
[----:B---3--:R-:W-:Y:S04]  /*0a80*/  STS.U16 [R133+UR9+0x400], R26 ;  /* 0x0004001a85007988 */ /* 0x008fe80008000409 */
[----:B-----5:R-:W-:Y:S04]  /*0a90*/  STS.U16 [R133+UR9+0x800], R30 ;  /* 0x0008001e85007988 */ /* 0x020fe80008000409 */
[----:B----4-:R-:W-:Y:S04]  /*0aa0*/  STS.U16 [R133+UR9+0xc00], R34 ;  /* 0x000c002285007988 */ /* 0x010fe80008000409 */
[----:B------:R-:W-:Y:S04]  /*0ab0*/  STS.U16 [R133+UR9+0x1000], R38 ;  /* 0x0010002685007988 */ /* 0x000fe80008000409 */
[----:B------:R-:W-:Y:S04]  /*0ac0*/  STS.U16 [R133+UR9+0x1400], R42 ;  /* 0x0014002a85007988 */ /* 0x000fe80008000409 */
[----:B------:R-:W-:Y:S04]  /*0ad0*/  STS.U16 [R133+UR9+0x1800], R46 ;  /* 0x0018002e85007988 */ /* 0x000fe80008000409 */
[----:B------:R-:W-:Y:S04]  /*0ae0*/  STS.U16 [R133+UR9+0x1c00], R48 ;  /* 0x001c003085007988 */ /* 0x000fe80008000409 */
[----:B------:R-:W-:Y:S04]  /*0af0*/  STS.U16 [R132+UR9+0x100], R23 ;  /* 0x0001001784007988 */ /* 0x000fe80008000409 */
[----:B------:R0:W-:Y:S04]  /*0b00*/  STS.U16 [R132+UR9+0x500], R27 ;  /* 0x0005001b84007988 */ /* 0x0001e80008000409 */
[----:B------:R1:W-:Y:S04]  /*0b10*/  STS.U16 [R132+UR9+0x900], R31 ;  /* 0x0009001f84007988 */ /* 0x0003e80008000409 */
[----:B------:R2:W-:Y:S04]  /*0b20*/  STS.U16 [R132+UR9+0xd00], R35 ;  /* 0x000d002384007988 */ /* 0x0005e80008000409 */
[----:B------:R3:W-:Y:S04]  /*0b30*/  STS.U16 [R132+UR9+0x1100], R39 ;  /* 0x0011002784007988 */ /* 0x0007e80008000409 */
[----:B------:R-:W-:Y:S04]  /*0b40*/  STS.U16 [R132+UR9+0x1500], R41 ;  /* 0x0015002984007988 */ /* 0x000fe80008000409 */
        /* <DEDUP_REMOVED lines=9> */
[----:B------:R-:W-:Y:S01]  /*0be0*/  STS.U16 [R131+UR9+0x1e00], R14 ;  /* 0x001e000e83007988 */ /* 0x000fe20008000409 */
[----:B0-----:R-:W-:-:S03]  /*0bf0*/  CS2R R26, SRZ ;  /* 0x00000000001a7805 */ /* 0x001fc6000001ff00 */
[----:B------:R0:W-:Y:S01]  /*0c00*/  STS.U16 [R130+UR9+0x300], R25 ;  /* 0x0003001982007988 */ /* 0x0001e20008000409 */
[----:B-1----:R-:W-:-:S03]  /*0c10*/  CS2R R30, SRZ ;  /* 0x00000000001e7805 */ /* 0x002fc6000001ff00 */
[----:B------:R1:W-:Y:S01]  /*0c20*/  STS.U16 [R130+UR9+0x700], R29 ;  /* 0x0007001d82007988 */ /* 0x0003e20008000409 */
[----:B--2---:R-:W-:-:S03]  /*0c30*/  CS2R R34, SRZ ;  /* 0x0000000000227805 */ /* 0x004fc6000001ff00 */
[----:B------:R2:W-:Y:S01]  /*0c40*/  STS.U16 [R130+UR9+0xb00], R33 ;  /* 0x000b002182007988 */ /* 0x0005e20008000409 */
[----:B---3--:R-:W-:-:S03]  /*0c50*/  CS2R R38, SRZ ;  /* 0x0000000000267805 */ /* 0x008fc6000001ff00 */
[----:B------:R3:W-:Y:S01]  /*0c60*/  STS.U16 [R130+UR9+0xf00], R37 ;  /* 0x000f002582007988 */ /* 0x0007e20008000409 */
        /* <DEDUP_REMOVED lines=8> */
[----:B------:R-:W-:Y:S02]  /*0cf0*/  CS2R R40, SRZ ;  /* 0x0000000000287805 */ /* 0x000fe4000001ff00 */
[----:B------:R-:W-:Y:S02]  /*0d00*/  CS2R R42, SRZ ;  /* 0x00000000002a7805 */ /* 0x000fe4000001ff00 */
[----:B------:R-:W-:Y:S02]  /*0d10*/  CS2R R44, SRZ ;  /* 0x00000000002c7805 */ /* 0x000fe4000001ff00 */
[----:B------:R-:W-:Y:S02]  /*0d20*/  CS2R R46, SRZ ;  /* 0x00000000002e7805 */ /* 0x000fe4000001ff00 */
[----:B------:R-:W-:Y:S01]  /*0d30*/  CS2R R48, SRZ ;  /* 0x0000000000307805 */ /* 0x000fe2000001ff00 */
[----:B0-----:R-:W-:Y:S06]  /*0d40*/  @!P0 BRA `(.L_x_0) ;  /* 0x0000001c00088947 */ /* 0x001fec0003800000 */
[----:B------:R-:W0:Y:S01]  /*0d50*/  LDC.64 R106, c[0x0][0x250] ;  /* 0x00009400ff6a7b82 */ /* 0x000e220000000a00 */
[----:B------:R-:W-:Y:S01]  /*0d60*/  ULDC UR4, c[0x0][0x258] ;  /* 0x0000960000047ab9 */ /* 0x000fe20000000800 */
[----:B------:R-:W-:Y:S01]  /*0d70*/  LOP3.LUT R18, R2, 0x1f, RZ, 0xc0, !PT ;  /* 0x0000001f02127812 */ /* 0x000fe200078ec0ff */
[----:B------:R-:W-:Y:S01]  /*0d80*/  UIADD3 UR6, UR9, 0x2000, URZ ;  /* 0x0000200009067890 */ /* 0x000fe2000fffe03f */
[----:B------:R-:W-:Y:S01]  /*0d90*/  SHF.R.U32.HI R7, RZ, 0x5, R2 ;  /* 0x00000005ff077819 */ /* 0x000fe20000011602 */
[----:B------:R-:W-:Y:S01]  /*0da0*/  USHF.R.U32.HI UR16, URZ, 0x4, UR9 ;  /* 0x000000043f107899 */ /* 0x000fe20008011609 */
[----:B------:R-:W-:Y:S01]  /*0db0*/  IMAD.MOV.U32 R137, RZ, RZ, RZ ;  /* 0x000000ffff897224 */ /* 0x000fe200078e00ff */
[----:B------:R-:W-:Y:S01]  /*0dc0*/  USHF.R.U32.HI UR6, URZ, 0x4, UR6 ;  /* 0x000000043f067899 */ /* 0x000fe20008011606 */
[----:B------:R-:W1:Y:S01]  /*0dd0*/  LDC.64 R108, c[0x0][0x260] ;  /* 0x00009800ff6c7b82 */ /* 0x000e620000000a00 */
[----:B------:R-:W-:Y:S01]  /*0de0*/  USGXT.U32 UR16, UR16, 0xe ;  /* 0x0000000e1010789a */ /* 0x000fe20008000000 */
[----:B------:R-:W-:Y:S01]  /*0df0*/  IMAD.MOV.U32 R135, RZ, RZ, RZ ;  /* 0x000000ffff877224 */ /* 0x000fe200078e00ff */
[----:B------:R-:W-:Y:S01]  /*0e00*/  USGXT.U32 UR6, UR6, 0xe ;  /* 0x0000000e0606789a */ /* 0x000fe20008000000 */
[----:B------:R-:W-:Y:S01]  /*0e10*/  IMAD.MOV.U32 R136, RZ, RZ, -0x800000 ;  /* 0xff800000ff887424 */ /* 0x000fe200078e00ff */
[----:B------:R-:W-:Y:S01]  /*0e20*/  UIADD3 UR12, UP0, UR16, 0x80, URZ ;  /* 0x00000080100c7890 */ /* 0x000fe2000ff1e03f */
[----:B------:R-:W-:Y:S01]  /*0e30*/  MOV R138, 0x3f800000 ;  /* 0x3f800000008a7802 */ /* 0x000fe20000000f00 */
[----:B------:R-:W-:Y:S01]  /*0e40*/  UIADD3 UR14, UP1, UR6, 0x2, URZ ;  /* 0x00000002060e7890 */ /* 0x000fe2000ff3e03f */
[----:B------:R-:W2:Y:S01]  /*0e50*/  LDC R24, c[0x0][0x268] ;  /* 0x00009a00ff187b82 */ /* 0x000ea20000000800 */
[----:B------:R-:W-:-:S02]  /*0e60*/  CS2R R26, SRZ ;  /* 0x00000000001a7805 */ /* 0x000fc4000001ff00 */
[----:B------:R-:W-:Y:S02]  /*0e70*/  CS2R R28, SRZ ;  /* 0x00000000001c7805 */ /* 0x000fe4000001ff00 */
[----:B------:R-:W-:Y:S02]  /*0e80*/  CS2R R30, SRZ ;  /* 0x00000000001e7805 */ /* 0x000fe4000001ff00 */
[----:B------:R-:W-:Y:S02]  /*0e90*/  CS2R R32, SRZ ;  /* 0x0000000000207805 */ /* 0x000fe4000001ff00 */
[----:B------:R-:W-:Y:S02]  /*0ea0*/  CS2R R34, SRZ ;  /* 0x0000000000227805 */ /* 0x000fe4000001ff00 */
[----:B------:R-:W-:Y:S02]  /*0eb0*/  CS2R R36, SRZ ;  /* 0x0000000000247805 */ /* 0x000fe4000001ff00 */
[----:B------:R-:W-:Y:S01]  /*0ec0*/  CS2R R38, SRZ ;  /* 0x0000000000267805 */ /* 0x000fe2000001ff00 */
[----:B0-----:R-:W-:Y:S01]  /*0ed0*/  IMAD R8, R4, R107, RZ ;  /* 0x0000006b04087224 */ /* 0x001fe200078e02ff */
[----:B------:R-:W-:Y:S01]  /*0ee0*/  CS2R R40, SRZ ;  /* 0x0000000000287805 */ /* 0x000fe2000001ff00 */
[----:B------:R-:W-:Y:S01]  /*0ef0*/  IMAD R4, R3, UR4, RZ ;  /* 0x0000000403047c24 */ /* 0x000fe2000f8e02ff */
[----:B------:R-:W-:Y:S01]  /*0f00*/  ULDC.64 UR4, c[0x0][0x218] ;  /* 0x0000860000047ab9 */ /* 0x000fe20000000a00 */
[C---:B------:R-:W-:Y:S01]  /*0f10*/  IMAD R10, R107.reuse, 0x2, R8 ;  /* 0x000000026b0a7824 */ /* 0x040fe200078e0208 */
[----:B------:R-:W-:Y:S01]  /*0f20*/  CS2R R42, SRZ ;  /* 0x00000000002a7805 */ /* 0x000fe2000001ff00 */
[----:B------:R-:W-:Y:S01]  /*0f30*/  IMAD R106, R106, UR8, RZ ;  /* 0x000000086a6a7c24 */ /* 0x000fe2000f8e02ff */
[----:B------:R-:W-:Y:S01]  /*0f40*/  CS2R R44, SRZ ;  /* 0x00000000002c7805 */ /* 0x000fe2000001ff00 */
[C---:B------:R-:W-:Y:S01]  /*0f50*/  IMAD R12, R107.reuse, 0x2, R10 ;  /* 0x000000026b0c7824 */ /* 0x040fe200078e020a */
[----:B------:R-:W-:Y:S01]  /*0f60*/  CS2R R46, SRZ ;  /* 0x00000000002e7805 */ /* 0x000fe2000001ff00 */
[----:B------:R-:W-:Y:S01]  /*0f70*/  IMAD.SHL.U32 R6, R4, 0x2, RZ ;  /* 0x0000000204067824 */ /* 0x000fe200078e00ff */
[----:B------:R-:W-:Y:S01]  /*0f80*/  CS2R R48, SRZ ;  /* 0x0000000000307805 */ /* 0x000fe2000001ff00 */
[----:B------:R-:W-:Y:S01]  /*0f90*/  IMAD.SHL.U32 R3, R106, 0x2, RZ ;  /* 0x000000026a037824 */ /* 0x000fe200078e00ff */
[----:B------:R-:W-:Y:S01]  /*0fa0*/  LEA R14, R107, R12, 0x1 ;  /* 0x0000000c6b0e7211 */ /* 0x000fe200078e08ff */
[----:B------:R-:W-:Y:S01]  /*0fb0*/  IMAD.HI R5, R4, 0x2, RZ ;  /* 0x0000000204057827 */ /* 0x000fe200078e02ff */
[----:B------:R-:W-:-:S02]  /*0fc0*/  CS2R R50, SRZ ;  /* 0x0000000000327805 */ /* 0x000fc4000001ff00 */
[----:B------:R-:W-:Y:S02]  /*0fd0*/  CS2R R52, SRZ ;  /* 0x0000000000347805 */ /* 0x000fe4000001ff00 */
[----:B------:R-:W-:Y:S01]  /*0fe0*/  IADD3 R83, P0, P1, R6, UR4, R3 ;  /* 0x0000000406537c10 */ /* 0x000fe2000f91e003 */
[----:B------:R-:W-:Y:S01]  /*0ff0*/  IMAD R16, R107, 0x2, R14 ;  /* 0x000000026b107824 */ /* 0x000fe200078e020e */
[----:B------:R-:W-:Y:S01]  /*1000*/  SGXT.U32 R3, R7, 0x2 ;  /* 0x000000020703781a */ /* 0x000fe20000000000 */
[----:B------:R-:W-:Y:S01]  /*1010*/  IMAD.HI R106, R106, 0x2, RZ ;  /* 0x000000026a6a7827 */ /* 0x000fe200078e02ff */
[----:B------:R-:W-:Y:S02]  /*1020*/  LEA R114, P2, R12, R83, 0x1 ;  /* 0x000000530c727211 */ /* 0x000fe400078408ff */
[----:B------:R-:W-:Y:S01]  /*1030*/  CS2R R54, SRZ ;  /* 0x0000000000367805 */ /* 0x000fe2000001ff00 */
[----:B------:R-:W-:Y:S01]  /*1040*/  UMOV UR10, 0xfffffffe ;  /* 0xfffffffe000a7882 */ /* 0x000fe20000000000 */
[----:B------:R-:W-:Y:S01]  /*1050*/  IMAD R4, R107, 0x2, R16 ;  /* 0x000000026b047824 */ /* 0x000fe200078e0210 */
[----:B------:R-:W-:Y:S01]  /*1060*/  IADD3.X R9, R5, UR5, R106, P0, P1 ;  /* 0x0000000505097c10 */ /* 0x000fe200087e246a */
[----:B-1----:R-:W-:Y:S01]  /*1070*/  IMAD R5, R18, R109, RZ ;  /* 0x0000006d12057224 */ /* 0x002fe200078e02ff */
[-C--:B------:R-:W-:Y:S01]  /*1080*/  LEA R110, P0, R8, R83.reuse, 0x1 ;  /* 0x00000053086e7211 */ /* 0x080fe200078008ff */
[----:B--2---:R-:W-:Y:S01]  /*1090*/  IMAD R7, R3, R24, RZ ;  /* 0x0000001803077224 */ /* 0x004fe200078e02ff */
[C---:B------:R-:W-:Y:S01]  /*10a0*/  LEA R6, R107.reuse, R4, 0x1 ;  /* 0x000000046b067211 */ /* 0x040fe200078e08ff */
[----:B------:R-:W-:Y:S01]  /*10b0*/  IMAD R108, R108, UR8, RZ ;  /* 0x000000086c6c7c24 */ /* 0x000fe2000f8e02ff */
[----:B------:R-:W-:Y:S01]  /*10c0*/  LEA R112, P1, R10, R83, 0x1 ;  /* 0x000000530a707211 */ /* 0x000fe200078208ff */
[----:B------:R-:W-:Y:S01]  /*10d0*/  ULDC.64 UR4, c[0x0][0x220] ;  /* 0x0000880000047ab9 */ /* 0x000fe20000000a00 */
[-C--:B------:R-:W-:Y:S01]  /*10e0*/  LEA.HI.X.SX32 R111, R8, R9.reuse, 0x1, P0 ;  /* 0x00000009086f7211 */ /* 0x080fe200000f0eff */
[C---:B------:R-:W-:Y:S01]  /*10f0*/  IMAD R18, R107.reuse, 0x2, R6 ;  /* 0x000000026b127824 */ /* 0x040fe200078e0206 */
[-C--:B------:R-:W-:Y:S01]  /*1100*/  LEA.HI.X.SX32 R113, R10, R9.reuse, 0x1, P1 ;  /* 0x000000090a717211 */ /* 0x080fe200008f0eff */
[----:B------:R-:W-:Y:S01]  /*1110*/  IMAD.MOV.U32 R106, RZ, RZ, -0x800000 ;  /* 0xff800000ff6a7424 */ /* 0x000fe200078e00ff */
[----:B------:R-:W-:Y:S01]  /*1120*/  LEA.HI.X.SX32 R115, R12, R9, 0x1, P2 ;  /* 0x000000090c737211 */ /* 0x000fe200010f0eff */
[C---:B------:R-:W-:Y:S01]  /*1130*/  IMAD R20, R107.reuse, 0x2, R18 ;  /* 0x000000026b147824 */ /* 0x040fe200078e0212 */
[-C--:B------:R-:W-:Y:S01]  /*1140*/  LEA R102, P2, R4, R83.reuse, 0x1 ;  /* 0x0000005304667211 */ /* 0x080fe200078408ff */
[----:B------:R-:W-:Y:S01]  /*1150*/  UMOV UR11, 0x7fffffdf ;  /* 0x7fffffdf000b7882 */ /* 0x000fe20000000000 */
[----:B------:R-:W-:Y:S01]  /*1160*/  LEA R116, P0, R14, R83, 0x1 ;  /* 0x000000530e747211 */ /* 0x000fe200078008ff */
[C---:B------:R-:W-:Y:S01]  /*1170*/  IMAD R8, R107.reuse, 0x2, R20 ;  /* 0x000000026b087824 */ /* 0x040fe200078e0214 */
[-C--:B------:R-:W-:Y:S01]  /*1180*/  LEA.HI.X.SX32 R103, R4, R9.reuse, 0x1, P2 ;  /* 0x0000000904677211 */ /* 0x080fe200010f0eff */
[----:B------:R-:W-:Y:S01]  /*1190*/  UMOV UR7, URZ ;  /* 0x0000003f00077c82 */ /* 0x000fe20008000000 */
[----:B------:R-:W-:Y:S01]  /*11a0*/  LEA.HI.X.SX32 R117, R14, R9, 0x1, P0 ;  /* 0x000000090e757211 */ /* 0x000fe200000f0eff */
[C---:B------:R-:W-:Y:S01]  /*11b0*/  IMAD R10, R107.reuse, 0x2, R8 ;  /* 0x000000026b0a7824 */ /* 0x040fe200078e0208 */
[-C--:B------:R-:W-:Y:S01]  /*11c0*/  LEA R104, P1, R16, R83.reuse, 0x1 ;  /* 0x0000005310687211 */ /* 0x080fe200078208ff */
[----:B------:R-:W-:Y:S01]  /*11d0*/  UIADD3.64 UR10, UR6, -UR10, URZ ;  /* 0x8000000a060a7297 */ /* 0x000fe2000fffe03f */
[----:B------:R-:W-:Y:S01]  /*11e0*/  LEA R100, P0, R6, R83, 0x1 ;  /* 0x0000005306647211 */ /* 0x000fe200078008ff */
[----:B------:R-:W-:Y:S01]  /*11f0*/  ULDC UR22, c[0x0][0x238] ;  /* 0x00008e0000167ab9 */ /* 0x000fe20000000800 */
[----:B------:R-:W-:-:S02]  /*1200*/  LEA R4, R107, R10, 0x1 ;  /* 0x0000000a6b047211 */ /* 0x000fc400078e08ff */
[-C--:B------:R-:W-:Y:S02]  /*1210*/  LEA.HI.X.SX32 R105, R16, R9.reuse, 0x1, P1 ;  /* 0x0000000910697211 */ /* 0x080fe400008f0eff */
[----:B------:R-:W-:Y:S01]  /*1220*/  LEA.HI.X.SX32 R101, R6, R9, 0x1, P0 ;  /* 0x0000000906657211 */ /* 0x000fe200000f0eff */
[C---:B------:R-:W-:Y:S01]  /*1230*/  IMAD R12, R107.reuse, 0x2, R4 ;  /* 0x000000026b0c7824 */ /* 0x040fe200078e0204 */
[-C--:B------:R-:W-:Y:S02]  /*1240*/  LEA R98, P1, R18, R83.reuse, 0x1 ;  /* 0x0000005312627211 */ /* 0x080fe400078208ff */
[----:B------:R-:W-:Y:S01]  /*1250*/  LEA R96, P2, R20, R83, 0x1 ;  /* 0x0000005314607211 */ /* 0x000fe200078408ff */
[C---:B------:R-:W-:Y:S01]  /*1260*/  IMAD R6, R107.reuse, 0x2, R12 ;  /* 0x000000026b067824 */ /* 0x040fe200078e020c */
[----:B------:R-:W-:Y:S02]  /*1270*/  LEA.HI.X.SX32 R99, R18, R9, 0x1, P1 ;  /* 0x0000000912637211 */ /* 0x000fe400008f0eff */
[----:B------:R-:W-:Y:S01]  /*1280*/  LEA R92, P1, R10, R83, 0x1 ;  /* 0x000000530a5c7211 */ /* 0x000fe200078208ff */
[----:B------:R-:W-:Y:S01]  /*1290*/  IMAD R14, R107, 0x2, R6 ;  /* 0x000000026b0e7824 */ /* 0x000fe200078e0206 */
[----:B------:R-:W-:-:S02]  /*12a0*/  LEA.HI.X.SX32 R97, R20, R9, 0x1, P2 ;  /* 0x0000000914617211 */ /* 0x000fc400010f0eff */
[----:B------:R-:W-:Y:S01]  /*12b0*/  LEA.HI.X.SX32 R93, R10, R9, 0x1, P1 ;  /* 0x000000090a5d7211 */ /* 0x000fe200008f0eff */
[----:B------:R-:W-:Y:S01]  /*12c0*/  IMAD R3, R107, 0x2, R14 ;  /* 0x000000026b037824 */ /* 0x000fe200078e020e */
[-C--:B------:R-:W-:Y:S02]  /*12d0*/  LEA R86, P1, R6, R83.reuse, 0x1 ;  /* 0x0000005306567211 */ /* 0x080fe400078208ff */
[-C--:B------:R-:W-:Y:S02]  /*12e0*/  LEA R94, P0, R8, R83.reuse, 0x1 ;  /* 0x00000053085e7211 */ /* 0x080fe400078008ff */
[-C--:B------:R-:W-:Y:S02]  /*12f0*/  LEA R90, P2, R4, R83.reuse, 0x1 ;  /* 0x00000053045a7211 */ /* 0x080fe400078408ff */
[----:B------:R-:W-:Y:S02]  /*1300*/  LEA R82, P3, R3, R83, 0x1 ;  /* 0x0000005303527211 */ /* 0x000fe400078608ff */
[----:B------:R-:W-:-:S02]  /*1310*/  LEA.HI.X.SX32 R87, R6, R9, 0x1, P1 ;  /* 0x0000000906577211 */ /* 0x000fc400008f0eff */
[-C--:B------:R-:W-:Y:S02]  /*1320*/  LEA.HI.X.SX32 R95, R8, R9.reuse, 0x1, P0 ;  /* 0x00000009085f7211 */ /* 0x080fe400000f0eff */
[----:B------:R-:W-:Y:S01]  /*1330*/  LEA.HI.X.SX32 R91, R4, R9, 0x1, P2 ;  /* 0x00000009045b7211 */ /* 0x000fe200010f0eff */
[C---:B------:R-:W-:Y:S01]  /*1340*/  IMAD.SHL.U32 R4, R5.reuse, 0x2, RZ ;  /* 0x0000000205047824 */ /* 0x040fe200078e00ff */
[----:B------:R-:W-:Y:S01]  /*1350*/  LEA R6, R24, R7, 0x2 ;  /* 0x0000000718067211 */ /* 0x000fe200078e10ff */
[----:B------:R-:W-:Y:S01]  /*1360*/  IMAD.HI R5, R5, 0x2, RZ ;  /* 0x0000000205057827 */ /* 0x000fe200078e02ff */
[-C--:B------:R-:W-:Y:S02]  /*1370*/  LEA R88, P0, R12, R83.reuse, 0x1 ;  /* 0x000000530c587211 */ /* 0x080fe400078008ff */
[----:B------:R-:W-:Y:S01]  /*1380*/  LEA R84, P2, R14, R83, 0x1 ;  /* 0x000000530e547211 */ /* 0x000fe200078408ff */
[----:B------:R-:W-:Y:S01]  /*1390*/  IMAD R8, R24, 0x4, R6 ;  /* 0x0000000418087824 */ /* 0x000fe200078e0206 */
[-C--:B------:R-:W-:Y:S01]  /*13a0*/  LEA.HI.X.SX32 R83, R3, R9.reuse, 0x1, P3 ;  /* 0x0000000903537211 */ /* 0x080fe200018f0eff */
[----:B------:R-:W-:Y:S01]  /*13b0*/  IMAD.SHL.U32 R3, R108, 0x2, RZ ;  /* 0x000000026c037824 */ /* 0x000fe200078e00ff */
[-C--:B------:R-:W-:Y:S01]  /*13c0*/  LEA.HI.X.SX32 R89, R12, R9.reuse, 0x1, P0 ;  /* 0x000000090c597211 */ /* 0x080fe200000f0eff */
[----:B------:R-:W-:Y:S01]  /*13d0*/  IMAD.HI R108, R108, 0x2, RZ ;  /* 0x000000026c6c7827 */ /* 0x000fe200078e02ff */
[----:B------:R-:W-:-:S02]  /*13e0*/  LEA.HI.X.SX32 R85, R14, R9, 0x1, P2 ;  /* 0x000000090e557211 */ /* 0x000fc400010f0eff */
[----:B------:R-:W-:Y:S01]  /*13f0*/  IADD3 R25, P0, P1, R4, UR4, R3 ;  /* 0x0000000404197c10 */ /* 0x000fe2000f91e003 */
[----:B------:R-:W-:Y:S01]  /*1400*/  IMAD R4, R24, 0x4, R8 ;  /* 0x0000000418047824 */ /* 0x000fe200078e0208 */
[C---:B------:R-:W-:Y:S01]  /*1410*/  LEA.HI R3, R2.reuse, 0x1c, RZ, 0x1b ;  /* 0x0000001c02037811 */ /* 0x040fe200078fd8ff */
[----:B------:R-:W-:Y:S01]  /*1420*/  UMOV UR4, URZ ;  /* 0x0000003f00047c82 */ /* 0x000fe20008000000 */
[----:B------:R-:W-:Y:S01]  /*1430*/  LEA.HI R2, R2, 0x3c, RZ, 0x1b ;  /* 0x0000003c02027811 */ /* 0x000fe200078fd8ff */
[----:B------:R-:W-:Y:S01]  /*1440*/  UIADD3.X UR13, UR4, 0x40000040, URZ, UP0, !UPT ;  /* 0x40000040040d7890 */ /* 0x000fe200087fe43f */
[----:B------:R-:W-:Y:S01]  /*1450*/  IADD3.X R108, R5, UR5, R108, P0, P1 ;  /* 0x00000005056c7c10 */ /* 0x000fe200087e246c */
[----:B------:R-:W-:Y:S01]  /*1460*/  IMAD R9, R3, R24, RZ ;  /* 0x0000001803097224 */ /* 0x000fe200078e02ff */
[----:B------:R-:W-:Y:S01]  /*1470*/  LEA R5, R24, R4, 0x2 ;  /* 0x0000000418057211 */ /* 0x000fe200078e10ff */
[----:B------:R-:W-:Y:S01]  /*1480*/  IMAD R10, R2, R24, RZ ;  /* 0x00000018020a7224 */ /* 0x000fe200078e02ff */
[-C--:B------:R-:W-:Y:S01]  /*1490*/  LEA R78, P1, R6, R25.reuse, 0x1 ;  /* 0x00000019064e7211 */ /* 0x080fe200078208ff */
[----:B------:R-:W-:Y:S01]  /*14a0*/  UMOV UR5, URZ ;  /* 0x0000003f00057c82 */ /* 0x000fe20008000000 */
[CC--:B------:R-:W-:Y:S01]  /*14b0*/  LEA R80, P0, R7.reuse, R25.reuse, 0x1 ;  /* 0x0000001907507211 */ /* 0x0c0fe200078008ff */
[----:B------:R-:W-:Y:S01]  /*14c0*/  IMAD R2, R24, 0x4, R5 ;  /* 0x0000000418027824 */ /* 0x000fe200078e0205 */
[-C--:B------:R-:W-:Y:S01]  /*14d0*/  LEA.HI.X.SX32 R79, R6, R108.reuse, 0x1, P1 ;  /* 0x0000006c064f7211 */ /* 0x080fe200008f0eff */
[----:B------:R-:W-:Y:S01]  /*14e0*/  UIADD3.X UR15, UR5, 0x40000040, URZ, UP1, !UPT ;  /* 0x40000040050f7890 */ /* 0x000fe20008ffe43f */
[-C--:B------:R-:W-:Y:S01]  /*14f0*/  LEA.HI.X.SX32 R81, R7, R108.reuse, 0x1, P0 ;  /* 0x0000006c07517211 */ /* 0x080fe200000f0eff */
[----:B------:R-:W-:Y:S01]  /*1500*/  IMAD R3, R24, 0x4, R2 ;  /* 0x0000000418037824 */ /* 0x000fe200078e0202 */
[-C--:B------:R-:W-:Y:S01]  /*1510*/  LEA R22, P1, R4, R25.reuse, 0x1 ;  /* 0x0000001904167211 */ /* 0x080fe200078208ff */
[----:B------:R-:W-:Y:S01]  /*1520*/  UIADD3.64 UR24, UR12, 0x80, URZ ;  /* 0x000000800c187897 */ /* 0x000fe2000fffe03f */
[CC--:B------:R-:W-:Y:S01]  /*1530*/  LEA R76, P2, R9.reuse, R25.reuse, 0x1 ;  /* 0x00000019094c7211 */ /* 0x0c0fe200078408ff */
[----:B------:R-:W-:Y:S01]  /*1540*/  IMAD R6, R24, 0x8, R3 ;  /* 0x0000000818067824 */ /* 0x000fe200078e0203 */
[-C--:B------:R-:W-:Y:S01]  /*1550*/  LEA.HI.X.SX32 R23, R4, R108.reuse, 0x1, P1 ;  /* 0x0000006c04177211 */ /* 0x080fe200008f0eff */
[----:B------:R-:W-:Y:S01]  /*1560*/  UIADD3.64 UR28, UR12, 0x100, URZ ;  /* 0x000001000c1c7897 */ /* 0x000fe2000fffe03f */
[----:B------:R-:W-:Y:S01]  /*1570*/  LEA.HI.X.SX32 R77, R9, R108, 0x1, P2 ;  /* 0x0000006c094d7211 */ /* 0x000fe200010f0eff */
[----:B------:R-:W-:Y:S01]  /*1580*/  IMAD R7, R24, 0x4, R6 ;  /* 0x0000000418077824 */ /* 0x000fe200078e0206 */
[-C--:B------:R-:W-:Y:S01]  /*1590*/  LEA R72, P0, R8, R25.reuse, 0x1 ;  /* 0x0000001908487211 */ /* 0x080fe200078008ff */
[----:B------:R-:W-:Y:S01]  /*15a0*/  UIADD3.64 UR26, UR14, 0x2, URZ ;  /* 0x000000020e1a7897 */ /* 0x000fe2000fffe03f */
[----:B------:R-:W-:Y:S01]  /*15b0*/  LEA R16, P2, R3, R25, 0x1 ;  /* 0x0000001903107211 */ /* 0x000fe200078408ff */
[----:B------:R-:W-:Y:S01]  /*15c0*/  UIADD3.64 UR30, UR14, 0x4, URZ ;  /* 0x000000040e1e7897 */ /* 0x000fe2000fffe03f */
[----:B------:R-:W-:-:S02]  /*15d0*/  LEA R4, R24, R7, 0x2 ;  /* 0x0000000718047211 */ /* 0x000fc400078e10ff */
[-C--:B------:R-:W-:Y:S02]  /*15e0*/  LEA.HI.X.SX32 R73, R8, R108.reuse, 0x1, P0 ;  /* 0x0000006c08497211 */ /* 0x080fe400000f0eff */
[-C--:B------:R-:W-:Y:S01]  /*15f0*/  LEA R20, P0, R5, R25.reuse, 0x1 ;  /* 0x0000001905147211 */ /* 0x080fe200078008ff */
[----:B------:R-:W-:Y:S01]  /*1600*/  IMAD R9, R24, 0x4, R4 ;  /* 0x0000000418097824 */ /* 0x000fe200078e0204 */
[-C--:B------:R-:W-:Y:S02]  /*1610*/  LEA.HI.X.SX32 R17, R3, R108.reuse, 0x1, P2 ;  /* 0x0000006c03117211 */ /* 0x080fe400010f0eff */
[-C--:B------:R-:W-:Y:S01]  /*1620*/  LEA R18, P1, R2, R25.reuse, 0x1 ;  /* 0x0000001902127211 */ /* 0x080fe200078208ff */
[----:B------:R-:W-:Y:S01]  /*1630*/  IMAD R3, R24, 0x4, R9 ;  /* 0x0000000418037824 */ /* 0x000fe200078e0209 */
[----:B------:R-:W-:Y:S02]  /*1640*/  LEA R74, P3, R10, R25, 0x1 ;  /* 0x000000190a4a7211 */ /* 0x000fe400078608ff */
[-C--:B------:R-:W-:Y:S01]  /*1650*/  LEA.HI.X.SX32 R21, R5, R108.reuse, 0x1, P0 ;  /* 0x0000006c05157211 */ /* 0x080fe200000f0eff */
[----:B------:R-:W-:Y:S01]  /*1660*/  IMAD R5, R24, 0x4, R3 ;  /* 0x0000000418057824 */ /* 0x000fe200078e0203 */
[----:B------:R-:W-:-:S02]  /*1670*/  LEA.HI.X.SX32 R19, R2, R108, 0x1, P1 ;  /* 0x0000006c02137211 */ /* 0x000fc400008f0eff */
[-C--:B------:R-:W-:Y:S01]  /*1680*/  LEA.HI.X.SX32 R75, R10, R108.reuse, 0x1, P3 ;  /* 0x0000006c0a4b7211 */ /* 0x080fe200018f0eff */
[----:B------:R-:W-:Y:S01]  /*1690*/  IMAD R24, R24, 0x4, R5 ;  /* 0x0000000418187824 */ /* 0x000fe200078e0205 */
[-C--:B------:R-:W-:Y:S02]  /*16a0*/  LEA R14, P0, R6, R25.reuse, 0x1 ;  /* 0x00000019060e7211 */ /* 0x080fe400078008ff */
[CC--:B------:R-:W-:Y:S02]  /*16b0*/  LEA R12, P1, R7.reuse, R25.reuse, 0x1 ;  /* 0x00000019070c7211 */ /* 0x0c0fe400078208ff */
[----:B------:R-:W-:Y:S02]  /*16c0*/  LEA R10, P2, R4, R25, 0x1 ;  /* 0x00000019040a7211 */ /* 0x000fe400078408ff */
[-C--:B------:R-:W-:Y:S02]  /*16d0*/  LEA.HI.X.SX32 R15, R6, R108.reuse, 0x1, P0 ;  /* 0x0000006c060f7211 */ /* 0x080fe400000f0eff */
[----:B------:R-:W-:-:S02]  /*16e0*/  LEA.HI.X.SX32 R13, R7, R108, 0x1, P1 ;  /* 0x0000006c070d7211 */ /* 0x000fc400008f0eff */
[-C--:B------:R-:W-:Y:S02]  /*16f0*/  LEA.HI.X.SX32 R11, R4, R108.reuse, 0x1, P2 ;  /* 0x0000006c040b7211 */ /* 0x080fe400010f0eff */
[-C--:B------:R-:W-:Y:S02]  /*1700*/  LEA R6, P1, R3, R25.reuse, 0x1 ;  /* 0x0000001903067211 */ /* 0x080fe400078208ff */
[-C--:B------:R-:W-:Y:S02]  /*1710*/  LEA R8, P0, R9, R25.reuse, 0x1 ;  /* 0x0000001909087211 */ /* 0x080fe400078008ff */
[-C--:B------:R-:W-:Y:S02]  /*1720*/  LEA R4, P2, R5, R25.reuse, 0x1 ;  /* 0x0000001905047211 */ /* 0x080fe400078408ff */
[----:B------:R-:W-:Y:S02]  /*1730*/  LEA R2, P3, R24, R25, 0x1 ;  /* 0x0000001918027211 */ /* 0x000fe400078608ff */
[----:B------:R-:W-:-:S02]  /*1740*/  LEA.HI.X.SX32 R7, R3, R108, 0x1, P1 ;  /* 0x0000006c03077211 */ /* 0x000fc400008f0eff */
[-C--:B------:R-:W-:Y:S02]  /*1750*/  LEA.HI.X.SX32 R9, R9, R108.reuse, 0x1, P0 ;  /* 0x0000006c09097211 */ /* 0x080fe400000f0eff */
[-C--:B------:R-:W-:Y:S02]  /*1760*/  LEA.HI.X.SX32 R5, R5, R108.reuse, 0x1, P2 ;  /* 0x0000006c05057211 */ /* 0x080fe400010f0eff */
[----:B------:R-:W-:Y:S02]  /*1770*/  LEA.HI.X.SX32 R3, R24, R108, 0x1, P3 ;  /* 0x0000006c18037211 */ /* 0x000fe400018f0eff */
[----:B------:R-:W-:Y:S02]  /*1780*/  CS2R R24, SRZ ;  /* 0x0000000000187805 */ /* 0x000fe4000001ff00 */
[----:B------:R-:W-:-:S07]  /*1790*/  MOV R108, 0x3f800000 ;  /* 0x3f800000006c7802 */ /* 0x000fce0000000f00 */
.L_x_1:
[----:B------:R-:W-:-:S04]  /*17a0*/  IMAD.WIDE R62, R137, 0x2, R104 ;  /* 0x00000002893e7825 */ /* 0x000fc800078e0268 */
[C---:B------:R-:W-:Y:S01]  /*17b0*/  IMAD.WIDE R56, R137.reuse, 0x2, R110 ;  /* 0x0000000289387825 */ /* 0x040fe200078e026e */
[----:B------:R0:W2:Y:S03]  /*17c0*/  LDG.E.U16 R128, desc[UR20][R62.64] ;  /* 0x000000143e807981 */ /* 0x0000a6000c1e1500 */
[C---:B------:R-:W-:Y:S01]  /*17d0*/  IMAD.WIDE R58, R137.reuse, 0x2, R112 ;  /* 0x00000002893a7825 */ /* 0x040fe200078e0270 */
[----:B------:R1:W3:Y:S03]  /*17e0*/  LDG.E.U16 R124, desc[UR20][R56.64] ;  /* 0x00000014387c7981 */ /* 0x0002e6000c1e1500 */
[C---:B------:R-:W-:Y:S01]  /*17f0*/  IMAD.WIDE R60, R137.reuse, 0x2, R114 ;  /* 0x00000002893c7825 */ /* 0x040fe200078e0272 */
[----:B------:R4:W5:Y:S03]  /*1800*/  LDG.E.U16 R125, desc[UR20][R58.64] ;  /* 0x000000143a7d7981 */ /* 0x000966000c1e1500 */
[C---:B------:R-:W-:Y:S01]  /*1810*/  IMAD.WIDE R64, R137.reuse, 0x2, R102 ;  /* 0x0000000289407825 */ /* 0x040fe200078e0266 */
[----:B------:R4:W5:Y:S03]  /*1820*/  LDG.E.U16 R126, desc[UR20][R60.64] ;  /* 0x000000143c7e7981 */ /* 0x000966000c1e1500 */
[C---:B------:R-:W-:Y:S01]  /*1830*/  IMAD.WIDE R68, R137.reuse, 0x2, R96 ;  /* 0x0000000289447825 */ /* 0x040fe200078e0260 */
[----:B------:R4:W5:Y:S03]  /*1840*/  LDG.E.U16 R129, desc[UR20][R64.64] ;  /* 0x0000001440817981 */ /* 0x000966000c1e1500 */
[----:B------:R-:W-:-:S02]  /*1850*/  IMAD.WIDE R120, R137, 0x2, R88 ;  /* 0x0000000289787825 */ /* 0x000fc400078e0258 */
[----:B------:R-:W5:Y:S02]  /*1860*/  LDG.E.U16 R68, desc[UR20][R68.64] ;  /* 0x0000001444447981 */ /* 0x000f64000c1e1500 */
[C---:B------:R-:W-:Y:S02]  /*1870*/  IMAD.WIDE R70, R137.reuse, 0x2, R94 ;  /* 0x0000000289467825 */ /* 0x040fe400078e025e */
[----:B------:R-:W5:Y:S02]  /*1880*/  LDG.E.U16 R120, desc[UR20][R120.64] ;  /* 0x0000001478787981 */ /* 0x000f64000c1e1500 */
[C---:B------:R-:W-:Y:S02]  /*1890*/  IMAD.WIDE R122, R137.reuse, 0x2, R86 ;  /* 0x00000002897a7825 */ /* 0x040fe400078e0256 */
[----:B------:R-:W5:Y:S02]  /*18a0*/  LDG.E.U16 R71, desc[UR20][R70.64] ;  /* 0x0000001446477981 */ /* 0x000f64000c1e1500 */
[----:B------:R-:W-:-:S02]  /*18b0*/  IMAD.WIDE R66, R137, 0x2, R100 ;  /* 0x0000000289427825 */ /* 0x000fc400078e0264 */
[----:B------:R-:W5:Y:S02]  /*18c0*/  LDG.E.U16 R123, desc[UR20][R122.64] ;  /* 0x000000147a7b7981 */ /* 0x000f64000c1e1500 */
[C---:B------:R-:W-:Y:S02]  /*18d0*/  IMAD.WIDE R118, R137.reuse, 0x2, R92 ;  /* 0x0000000289767825 */ /* 0x040fe400078e025c */
[----:B------:R-:W5:Y:S02]  /*18e0*/  LDG.E.U16 R66, desc[UR20][R66.64] ;  /* 0x0000001442427981 */ /* 0x000f64000c1e1500 */
[C---:B0-----:R-:W-:Y:S02]  /*18f0*/  IMAD.WIDE R62, R137.reuse, 0x2, R84 ;  /* 0x00000002893e7825 */ /* 0x041fe400078e0254 */
[----:B------:R-:W5:Y:S02]  /*1900*/  LDG.E.U16 R118, desc[UR20][R118.64] ;  /* 0x0000001476767981 */ /* 0x000f64000c1e1500 */
[----:B-1----:R-:W-:-:S02]  /*1910*/  IMAD.WIDE R56, R137, 0x2, R116 ;  /* 0x0000000289387825 */ /* 0x002fc400078e0274 */
[----:B------:R-:W5:Y:S02]  /*1920*/  LDG.E.U16 R140, desc[UR20][R62.64] ;  /* 0x000000143e8c7981 */ /* 0x000f64000c1e1500 */
[C---:B----4-:R-:W-:Y:S02]  /*1930*/  IMAD.WIDE R58, R137.reuse, 0x2, R98 ;  /* 0x00000002893a7825 */ /* 0x050fe400078e0262 */
[----:B------:R-:W4:Y:S02]  /*1940*/  LDG.E.U16 R127, desc[UR20][R56.64] ;  /* 0x00000014387f7981 */ /* 0x000f24000c1e1500 */
[C---:B------:R-:W-:Y:S02]  /*1950*/  IMAD.WIDE R60, R137.reuse, 0x2, R90 ;  /* 0x00000002893c7825 */ /* 0x040fe400078e025a */
[----:B------:R-:W4:Y:S02]  /*1960*/  LDG.E.U16 R139, desc[UR20][R58.64] ;  /* 0x000000143a8b7981 */ /* 0x000f24000c1e1500 */
[----:B------:R-:W-:-:S02]  /*1970*/  IMAD.WIDE R64, R137, 0x2, R82 ;  /* 0x0000000289407825 */ /* 0x000fc400078e0252 */
[----:B------:R-:W4:Y:S04]  /*1980*/  LDG.E.U16 R141, desc[UR20][R60.64] ;  /* 0x000000143c8d7981 */ /* 0x000f28000c1e1500 */
[----:B------:R-:W4:Y:S01]  /*1990*/  LDG.E.U16 R121, desc[UR20][R64.64] ;  /* 0x0000001440797981 */ /* 0x000f22000c1e1500 */
[----:B------:R-:W-:Y:S06]  /*19a0*/  BAR.SYNC.DEFER_BLOCKING 0x0 ;  /* 0x0000000000007b1d */ /* 0x000fec0000010000 */
[----:B------:R-:W-:Y:S01]  /*19b0*/  UMOV UR17, 0x40000040 ;  /* 0x4000004000117882 */ /* 0x000fe20000000000 */
[----:B------:R-:W-:Y:S01]  /*19c0*/  UMOV UR18, UR6 ;  /* 0x0000000600127c82 */ /* 0x000fe20008000000 */
[----:B------:R-:W-:Y:S01]  /*19d0*/  UMOV UR19, 0x40000040 ;  /* 0x4000004000137882 */ /* 0x000fe20000000000 */
[----:B------:R-:W-:-:S04]  /*19e0*/  IMAD.WIDE R142, R135, 0x2, R80 ;  /* 0x00000002878e7825 */ /* 0x000fc800078e0250 */
[----:B------:R-:W-:-:S04]  /*19f0*/  IMAD.WIDE R148, R135, 0x2, R72 ;  /* 0x0000000287947825 */ /* 0x000fc800078e0248 */
[----:B------:R-:W-:-:S04]  /*1a00*/  IMAD.WIDE R150, R135, 0x2, R14 ;  /* 0x0000000287967825 */ /* 0x000fc800078e020e */
[----:B------:R-:W-:-:S04]  /*1a10*/  IMAD.WIDE R152, R135, 0x2, R16 ;  /* 0x0000000287987825 */ /* 0x000fc800078e0210 */
[C---:B------:R-:W-:Y:S01]  /*1a20*/  IMAD.WIDE R154, R135.reuse, 0x2, R76 ;  /* 0x00000002879a7825 */ /* 0x040fe200078e024c */
[----:B--2---:R-:W-:Y:S04]  /*1a30*/  STS.U16 [R133+UR9+0x2400], R128 ;  /* 0x0024008085007988 */ /* 0x004fe80008000409 */
[----:B---3--:R-:W-:Y:S04]  /*1a40*/  STS.U16 [R133+UR9+0x2000], R124 ;  /* 0x0020007c85007988 */ /* 0x008fe80008000409 */
[----:B-----5:R-:W-:Y:S04]  /*1a50*/  STS.U16 [R133+UR9+0x2800], R68 ;  /* 0x0028004485007988 */ /* 0x020fe80008000409 */
[----:B------:R-:W-:Y:S04]  /*1a60*/  STS.U16 [R133+UR9+0x2c00], R120 ;  /* 0x002c007885007988 */ /* 0x000fe80008000409 */
[----:B------:R-:W-:Y:S04]  /*1a70*/  STS.U16 [R132+UR9+0x2100], R125 ;  /* 0x0021007d84007988 */ /* 0x000fe80008000409 */
[----:B------:R-:W-:Y:S04]  /*1a80*/  STS.U16 [R132+UR9+0x2500], R129 ;  /* 0x0025008184007988 */ /* 0x000fe80008000409 */
[----:B------:R-:W-:Y:S04]  /*1a90*/  STS.U16 [R132+UR9+0x2900], R71 ;  /* 0x0029004784007988 */ /* 0x000fe80008000409 */
[----:B------:R-:W-:Y:S04]  /*1aa0*/  STS.U16 [R132+UR9+0x2d00], R123 ;  /* 0x002d007b84007988 */ /* 0x000fe80008000409 */
[----:B------:R-:W-:Y:S04]  /*1ab0*/  STS.U16 [R131+UR9+0x2200], R126 ;  /* 0x0022007e83007988 */ /* 0x000fe80008000409 */
[----:B------:R0:W-:Y:S04]  /*1ac0*/  STS.U16 [R131+UR9+0x2600], R66 ;  /* 0x0026004283007988 */ /* 0x0001e80008000409 */
[----:B------:R-:W-:Y:S04]  /*1ad0*/  STS.U16 [R131+UR9+0x2a00], R118 ;  /* 0x002a007683007988 */ /* 0x000fe80008000409 */
[----:B------:R-:W-:Y:S04]  /*1ae0*/  STS.U16 [R131+UR9+0x2e00], R140 ;  /* 0x002e008c83007988 */ /* 0x000fe80008000409 */
[----:B----4-:R-:W-:Y:S04]  /*1af0*/  STS.U16 [R130+UR9+0x2300], R127 ;  /* 0x0023007f82007988 */ /* 0x010fe80008000409 */
[----:B------:R-:W-:Y:S04]  /*1b00*/  STS.U16 [R130+UR9+0x2700], R139 ;  /* 0x0027008b82007988 */ /* 0x000fe80008000409 */
[----:B------:R-:W-:Y:S04]  /*1b10*/  STS.U16 [R130+UR9+0x2b00], R141 ;  /* 0x002b008d82007988 */ /* 0x000fe80008000409 */
[----:B------:R1:W-:Y:S01]  /*1b20*/  STS.U16 [R130+UR9+0x2f00], R121 ;  /* 0x002f007982007988 */ /* 0x0003e20008000409 */
[----:B------:R2:W-:Y:S06]  /*1b30*/  MEMBAR.ALL.CTA ;  /* 0x0000000000007992 */ /* 0x0005ec0000008000 */
[----:B--2---:R-:W2:Y:S02]  /*1b40*/  FENCE.VIEW.ASYNC.S ;  /* 0x00000000000073c6 */ /* 0x004ea40000000000 */
[----:B--2---:R-:W-:Y:S06]  /*1b50*/  BAR.SYNC.DEFER_BLOCKING 0x0 ;  /* 0x0000000000007b1d */ /* 0x004fec0000010000 */
[----:B0-----:R-:W-:Y:S01]  /*1b60*/  WARPGROUP.ARRIVE ;  /* 0x00000000000079c5 */ /* 0x001fe20000000000 */
[C---:B-1----:R-:W-:Y:S01]  /*1b70*/  IMAD.WIDE R120, R135.reuse, 0x2, R22 ;  /* 0x0000000287787825 */ /* 0x042fe200078e0216 */
[----:B------:R-:W2:Y:S04]  /*1b80*/  LDG.E.U16 R142, desc[UR20][R142.64] ;  /* 0x000000148e8e7981 */ /* 0x000ea8000c1e1500 */
[----:B------:R-:W-:Y:S01]  /*1b90*/  HGMMA.64x32x16.F32 R56, gdesc[UR16].tnspA, RZ, !UPT ;  /* 0x20600000103879f0 */ /* 0x000fe2000c7008ff */
[C---:B------:R-:W-:Y:S01]  /*1ba0*/  IMAD.WIDE R122, R135.reuse, 0x2, R20 ;  /* 0x00000002877a7825 */ /* 0x040fe200078e0214 */
[----:B------:R0:W3:Y:S03]  /*1bb0*/  LDG.E.U16 R145, desc[UR20][R120.64] ;  /* 0x0000001478917981 */ /* 0x0000e6000c1e1500 */
[C---:B------:R-:W-:Y:S01]  /*1bc0*/  IMAD.WIDE R124, R135.reuse, 0x2, R18 ;  /* 0x00000002877c7825 */ /* 0x040fe200078e0212 */
[----:B------:R1:W4:Y:S03]  /*1bd0*/  LDG.E.U16 R144, desc[UR20][R122.64] ;  /* 0x000000147a907981 */ /* 0x000326000c1e1500 */
[C---:B------:R-:W-:Y:S01]  /*1be0*/  IMAD.WIDE R118, R135.reuse, 0x2, R78 ;  /* 0x0000000287767825 */ /* 0x040fe200078e024e */
[----:B------:R5:W3:Y:S03]  /*1bf0*/  LDG.E.U16 R139, desc[UR20][R124.64] ;  /* 0x000000147c8b7981 */ /* 0x000ae6000c1e1500 */
[C---:B------:R-:W-:Y:S01]  /*1c00*/  IMAD.WIDE R140, R135.reuse, 0x2, R10 ;  /* 0x00000002878c7825 */ /* 0x040fe200078e020a */
[----:B------:R5:W3:Y:S03]  /*1c10*/  LDG.E.U16 R147, desc[UR20][R118.64] ;  /* 0x0000001476937981 */ /* 0x000ae6000c1e1500 */
[C---:B------:R-:W-:Y:S01]  /*1c20*/  IMAD.WIDE R128, R135.reuse, 0x2, R6 ;  /* 0x0000000287807825 */ /* 0x040fe200078e0206 */
[----:B------:R-:W4:Y:S03]  /*1c30*/  LDG.E.U16 R148, desc[UR20][R148.64] ;  /* 0x0000001494947981 */ /* 0x000f26000c1e1500 */
[C---:B------:R-:W-:Y:S01]  /*1c40*/  IMAD.WIDE R126, R135.reuse, 0x2, R2 ;  /* 0x00000002877e7825 */ /* 0x040fe200078e0202 */
[----:B------:R-:W3:Y:S03]  /*1c50*/  LDG.E.U16 R146, desc[UR20][R152.64] ;  /* 0x0000001498927981 */ /* 0x000ee6000c1e1500 */
[C---:B0-----:R-:W-:Y:S01]  /*1c60*/  IMAD.WIDE R120, R135.reuse, 0x2, R8 ;  /* 0x0000000287787825 */ /* 0x041fe200078e0208 */
[----:B------:R-:W3:Y:S03]  /*1c70*/  LDG.E.U16 R150, desc[UR20][R150.64] ;  /* 0x0000001496967981 */ /* 0x000ee6000c1e1500 */
[C---:B-1----:R-:W-:Y:S01]  /*1c80*/  IMAD.WIDE R122, R135.reuse, 0x2, R4 ;  /* 0x00000002877a7825 */ /* 0x042fe200078e0204 */
[----:B------:R-:W3:Y:S03]  /*1c90*/  LDG.E.U16 R140, desc[UR20][R140.64] ;  /* 0x000000148c8c7981 */ /* 0x000ee6000c1e1500 */
[C---:B-----5:R-:W-:Y:S01]  /*1ca0*/  IMAD.WIDE R124, R135.reuse, 0x2, R74 ;  /* 0x00000002877c7825 */ /* 0x060fe200078e024a */
[----:B------:R-:W5:Y:S03]  /*1cb0*/  LDG.E.U16 R128, desc[UR20][R128.64] ;  /* 0x0000001480807981 */ /* 0x000f66000c1e1500 */
[----:B------:R-:W-:Y:S01]  /*1cc0*/  IMAD.WIDE R118, R135, 0x2, R12 ;  /* 0x0000000287767825 */ /* 0x000fe200078e020c */
[----:B------:R0:W5:Y:S04]  /*1cd0*/  LDG.E.U16 R126, desc[UR20][R126.64] ;  /* 0x000000147e7e7981 */ /* 0x000168000c1e1500 */
[----:B------:R-:W5:Y:S04]  /*1ce0*/  LDG.E.U16 R143, desc[UR20][R154.64] ;  /* 0x000000149a8f7981 */ /* 0x000f68000c1e1500 */
[----:B------:R1:W5:Y:S04]  /*1cf0*/  LDG.E.U16 R149, desc[UR20][R118.64] ;  /* 0x0000001476957981 */ /* 0x000368000c1e1500 */
[----:B------:R1:W5:Y:S04]  /*1d00*/  LDG.E.U16 R121, desc[UR20][R120.64] ;  /* 0x0000001478797981 */ /* 0x000368000c1e1500 */
[----:B------:R1:W5:Y:S04]  /*1d10*/  LDG.E.U16 R123, desc[UR20][R122.64] ;  /* 0x000000147a7b7981 */ /* 0x000368000c1e1500 */
[----:B------:R-:W5:Y:S01]  /*1d20*/  LDG.E.U16 R125, desc[UR20][R124.64] ;  /* 0x000000147c7d7981 */ /* 0x000f62000c1e1500 */
[----:B------:R-:W-:Y:S04]  /*1d30*/  HGMMA.64x32x16.F32 R56, gdesc[UR12].tnspA, R56 ;  /* 0x206000000c3879f0 */ /* 0x000fe80008700838 */
[----:B------:R-:W-:Y:S04]  /*1d40*/  HGMMA.64x32x16.F32 R56, gdesc[UR24].tnspA, R56 ;  /* 0x20600000183879f0 */ /* 0x000fe80008700838 */
[----:B------:R-:W-:Y:S03]  /*1d50*/  HGMMA.64x32x16.F32 R56, gdesc[UR28].tnspA, R56, gsb0 ;  /* 0x206000001c3879f0 */ /* 0x000fe60008000838 */
[----:B------:R-:W-:-:S02]  /*1d60*/  WARPGROUP.DEPBAR.LE gsb0, 0x0 ;  /* 0x00008000000079c5 */ /* 0x000fc40000010000 */
[----:B0-----:R-:W-:Y:S01]  /*1d70*/  FMUL R127, R56, UR22 ;  /* 0x00000016387f7c20 */ /* 0x001fe20008400000 */
[----:B------:R-:W-:Y:S01]  /*1d80*/  FMUL R152, R57, UR22 ;  /* 0x0000001639987c20 */ /* 0x000fe20008400000 */
[----:B------:R-:W-:Y:S01]  /*1d90*/  FMUL R129, R60, UR22 ;  /* 0x000000163c817c20 */ /* 0x000fe20008400000 */
[----:B------:R-:W-:Y:S03]  /*1da0*/  BAR.SYNC.DEFER_BLOCKING 0x0 ;  /* 0x0000000000007b1d */ /* 0x000fe60000010000 */
[----:B------:R-:W-:Y:S01]  /*1db0*/  FMNMX R152, R127, R152, !PT ;  /* 0x000000987f987209 */ /* 0x000fe20007800000 */
[----:B------:R-:W-:-:S03]  /*1dc0*/  FMUL R127, R61, UR22 ;  /* 0x000000163d7f7c20 */ /* 0x000fc60008400000 */
[----:B------:R-:W-:Y:S01]  /*1dd0*/  FMNMX R152, R129, R152, !PT ;  /* 0x0000009881987209 */ /* 0x000fe20007800000 */
[----:B-1----:R-:W-:-:S03]  /*1de0*/  FMUL R118, R64, UR22 ;  /* 0x0000001640767c20 */ /* 0x002fc60008400000 */
[----:B------:R-:W-:Y:S01]  /*1df0*/  FMNMX R127, R127, R152, !PT ;  /* 0x000000987f7f7209 */ /* 0x000fe20007800000 */
[----:B------:R-:W-:-:S03]  /*1e00*/  FMUL R119, R65, UR22 ;  /* 0x0000001641777c20 */ /* 0x000fc60008400000 */
[----:B------:R-:W-:Y:S01]  /*1e10*/  FMNMX R120, R118, R127, !PT ;  /* 0x0000007f76787209 */ /* 0x000fe20007800000 */
[----:B------:R-:W-:-:S03]  /*1e20*/  FMUL R118, R68, UR22 ;  /* 0x0000001644767c20 */ /* 0x000fc60008400000 */
[----:B------:R-:W-:Y:S01]  /*1e30*/  FMNMX R127, R119, R120, !PT ;  /* 0x00000078777f7209 */ /* 0x000fe20007800000 */
[----:B------:R-:W-:-:S03]  /*1e40*/  FMUL R119, R69, UR22 ;  /* 0x0000001645777c20 */ /* 0x000fc60008400000 */
[----:B------:R-:W-:-:S04]  /*1e50*/  FMNMX R118, R118, R127, !PT ;  /* 0x0000007f76767209 */ /* 0x000fc80007800000 */
[----:B------:R-:W-:-:S05]  /*1e60*/  FMNMX R122, R119, R118, !PT ;  /* 0x00000076777a7209 */ /* 0x000fca0007800000 */
[----:B------:R-:W0:Y:S01]  /*1e70*/  SHFL.BFLY PT, R129, R122, 0x2, 0x1f ;  /* 0x0c401f007a817f89 */ /* 0x000e2200000e0000 */
[----:B------:R-:W-:Y:S01]  /*1e80*/  FMUL R118, R58, UR22 ;  /* 0x000000163a767c20 */ /* 0x000fe20008400000 */
[----:B------:R-:W-:Y:S01]  /*1e90*/  FMUL R119, R59, UR22 ;  /* 0x000000163b777c20 */ /* 0x000fe20008400000 */
[----:B------:R-:W-:-:S04]  /*1ea0*/  FMUL R120, R62, UR22 ;  /* 0x000000163e787c20 */ /* 0x000fc80008400000 */
[----:B------:R-:W-:Y:S01]  /*1eb0*/  FMNMX R119, R118, R119, !PT ;  /* 0x0000007776777209 */ /* 0x000fe20007800000 */
[----:B------:R-:W-:-:S03]  /*1ec0*/  FMUL R118, R63, UR22 ;  /* 0x000000163f767c20 */ /* 0x000fc60008400000 */
[----:B------:R-:W-:Y:S01]  /*1ed0*/  FMNMX R127, R120, R119, !PT ;  /* 0x00000077787f7209 */ /* 0x000fe20007800000 */
[----:B------:R-:W-:-:S03]  /*1ee0*/  FMUL R119, R66, UR22 ;  /* 0x0000001642777c20 */ /* 0x000fc60008400000 */
[----:B------:R-:W-:Y:S01]  /*1ef0*/  FMNMX R120, R118, R127, !PT ;  /* 0x0000007f76787209 */ /* 0x000fe20007800000 */
[----:B------:R-:W-:-:S03]  /*1f00*/  FMUL R118, R67, UR22 ;  /* 0x0000001643767c20 */ /* 0x000fc60008400000 */
[----:B------:R-:W-:Y:S02]  /*1f10*/  FMNMX R127, R119, R120, !PT ;  /* 0x00000078777f7209 */ /* 0x000fe40007800000 */
[----:B0-----:R-:W-:Y:S01]  /*1f20*/  FMNMX R129, R122, R129, !PT ;  /* 0x000000817a817209 */ /* 0x001fe20007800000 */
[----:B------:R-:W-:Y:S01]  /*1f30*/  FMUL R119, R70, UR22 ;  /* 0x0000001646777c20 */ /* 0x000fe20008400000 */
[----:B------:R-:W-:-:S03]  /*1f40*/  FMNMX R120, R118, R127, !PT ;  /* 0x0000007f76787209 */ /* 0x000fc60007800000 */
[----:B------:R-:W0:Y:S01]  /*1f50*/  SHFL.BFLY PT, R122, R129, 0x1, 0x1f ;  /* 0x0c201f00817a7f89 */ /* 0x000e2200000e0000 */
[----:B------:R-:W-:Y:S01]  /*1f60*/  FMUL R118, R71, UR22 ;  /* 0x0000001647767c20 */ /* 0x000fe20008400000 */
[----:B------:R-:W-:-:S04]  /*1f70*/  FMNMX R119, R119, R120, !PT ;  /* 0x0000007877777209 */ /* 0x000fc80007800000 */
[----:B------:R-:W-:-:S05]  /*1f80*/  FMNMX R120, R118, R119, !PT ;  /* 0x0000007776787209 */ /* 0x000fca0007800000 */
[----:B------:R-:W1:Y:S01]  /*1f90*/  SHFL.BFLY PT, R127, R120, 0x2, 0x1f ;  /* 0x0c401f00787f7f89 */ /* 0x000e6200000e0000 */
[----:B0-----:R-:W-:-:S04]  /*1fa0*/  FMNMX R119, R129, R122, !PT ;  /* 0x0000007a81777209 */ /* 0x001fc80007800000 */
[----:B------:R-:W-:-:S05]  /*1fb0*/  FMNMX R119, R119, R106, !PT ;  /* 0x0000006a77777209 */ /* 0x000fca0007800000 */
[--C-:B------:R-:W-:Y:S01]  /*1fc0*/  FFMA R56, R56, UR22, -R119.reuse ;  /* 0x0000001638387c23 */ /* 0x100fe20008000877 */
[----:B------:R-:W-:-:S03]  /*1fd0*/  FFMA R57, R57, UR22, -R119 ;  /* 0x0000001639397c23 */ /* 0x000fc60008000877 */
[----:B------:R-:W-:Y:S01]  /*1fe0*/  FMUL R118, R56, 1.4426950216293334961 ;  /* 0x3fb8aa3b38767820 */ /* 0x000fe20000400000 */
[----:B-1----:R-:W-:Y:S01]  /*1ff0*/  FMNMX R56, R120, R127, !PT ;  /* 0x0000007f78387209 */ /* 0x002fe20007800000 */
[----:B------:R-:W-:-:S04]  /*2000*/  FMUL R127, R57, 1.4426950216293334961 ;  /* 0x3fb8aa3b397f7820 */ /* 0x000fc80000400000 */
[----:B------:R-:W0:Y:S04]  /*2010*/  SHFL.BFLY PT, R57, R56, 0x1, 0x1f ;  /* 0x0c201f0038397f89 */ /* 0x000e2800000e0000 */
[----:B--2---:R-:W-:Y:S04]  /*2020*/  STS.U16 [R133+UR9+0x2000], R142 ;  /* 0x0020008e85007988 */ /* 0x004fe80008000409 */
[----:B----4-:R-:W-:Y:S04]  /*2030*/  STS.U16 [R133+UR9+0x2200], R148 ;  /* 0x0022009485007988 */ /* 0x010fe80008000409 */
[----:B------:R-:W-:Y:S04]  /*2040*/  STS.U16 [R133+UR9+0x2400], R144 ;  /* 0x0024009085007988 */ /* 0x000fe80008000409 */
[----:B---3--:R-:W-:Y:S04]  /*2050*/  STS.U16 [R133+UR9+0x2600], R146 ;  /* 0x0026009285007988 */ /* 0x008fe80008000409 */
[----:B------:R-:W-:Y:S04]  /*2060*/  STS.U16 [R133+UR9+0x2800], R150 ;  /* 0x0028009685007988 */ /* 0x000fe80008000409 */
[----:B------:R-:W-:Y:S04]  /*2070*/  STS.U16 [R133+UR9+0x2a00], R140 ;  /* 0x002a008c85007988 */ /* 0x000fe80008000409 */
[----:B-----5:R-:W-:Y:S04]  /*2080*/  STS.U16 [R133+UR9+0x2c00], R128 ;  /* 0x002c008085007988 */ /* 0x020fe80008000409 */
        /* <DEDUP_REMOVED lines=9> */
[----:B0-----:R-:W-:Y:S01]  /*2120*/  FMNMX R57, R56, R57, !PT ;  /* 0x0000003938397209 */ /* 0x001fe20007800000 */
[----:B------:R0:W-:Y:S06]  /*2130*/  MEMBAR.ALL.CTA ;  /* 0x0000000000007992 */ /* 0x0001ec0000008000 */
[----:B0-----:R-:W0:Y:S01]  /*2140*/  FENCE.VIEW.ASYNC.S ;  /* 0x00000000000073c6 */ /* 0x001e220000000000 */
[----:B------:R-:W-:Y:S01]  /*2150*/  FFMA R56, R69, UR22, -R119 ;  /* 0x0000001645387c23 */ /* 0x000fe20008000877 */
[----:B------:R-:W-:Y:S01]  /*2160*/  FMNMX R69, R57, R136, !PT ;  /* 0x0000008839457209 */ /* 0x000fe20007800000 */
[----:B------:R-:W-:-:S02]  /*2170*/  FADD R57, -R119, R106 ;  /* 0x0000006a77397221 */ /* 0x000fc40000000100 */
[----:B------:R-:W-:Y:S02]  /*2180*/  FMUL R56, R56, 1.4426950216293334961 ;  /* 0x3fb8aa3b38387820 */ /* 0x000fe40000400000 */
[----:B------:R-:W-:Y:S01]  /*2190*/  FMUL R57, R57, 1.4426950216293334961 ;  /* 0x3fb8aa3b39397820 */ /* 0x000fe20000400000 */
[--C-:B------:R-:W-:Y:S01]  /*21a0*/  FFMA R64, R64, UR22, -R119.reuse ;  /* 0x0000001640407c23 */ /* 0x100fe20008000877 */
[--C-:B------:R-:W-:Y:S01]  /*21b0*/  FFMA R65, R65, UR22, -R119.reuse ;  /* 0x0000001641417c23 */ /* 0x100fe20008000877 */
[----:B------:R-:W-:Y:S01]  /*21c0*/  FFMA R68, R68, UR22, -R119 ;  /* 0x0000001644447c23 */ /* 0x000fe20008000877 */
[----:B------:R1:W2:Y:S01]  /*21d0*/  MUFU.EX2 R151, R57 ;  /* 0x0000003900977308 */ /* 0x0002a20000000800 */
[--C-:B------:R-:W-:Y:S01]  /*21e0*/  FFMA R66, R66, UR22, -R69.reuse ;  /* 0x0000001642427c23 */ /* 0x100fe20008000845 */
[--C-:B------:R-:W-:Y:S01]  /*21f0*/  FFMA R67, R67, UR22, -R69.reuse ;  /* 0x0000001643437c23 */ /* 0x100fe20008000845 */
[----:B------:R-:W-:Y:S01]  /*2200*/  FFMA R70, R70, UR22, -R69 ;  /* 0x0000001646467c23 */ /* 0x000fe20008000845 */
[--C-:B------:R-:W-:Y:S01]  /*2210*/  FFMA R60, R60, UR22, -R119.reuse ;  /* 0x000000163c3c7c23 */ /* 0x100fe20008000877 */
[----:B------:R-:W-:Y:S01]  /*2220*/  FFMA R61, R61, UR22, -R119 ;  /* 0x000000163d3d7c23 */ /* 0x000fe20008000877 */
[--C-:B------:R-:W-:Y:S01]  /*2230*/  FFMA R58, R58, UR22, -R69.reuse ;  /* 0x000000163a3a7c23 */ /* 0x100fe20008000845 */
[--C-:B------:R-:W-:Y:S01]  /*2240*/  FFMA R59, R59, UR22, -R69.reuse ;  /* 0x000000163b3b7c23 */ /* 0x100fe20008000845 */
[----:B------:R3:W-:Y:S01]  /*2250*/  MUFU.EX2 R141, R56 ;  /* 0x00000038008d7308 */ /* 0x0007e20000000800 */
[----:B-1----:R-:W-:Y:S01]  /*2260*/  FADD R57, -R69, R136 ;  /* 0x0000008845397221 */ /* 0x002fe20000000100 */
[--C-:B------:R-:W-:Y:S01]  /*2270*/  FFMA R62, R62, UR22, -R69.reuse ;  /* 0x000000163e3e7c23 */ /* 0x100fe20008000845 */
[--C-:B------:R-:W-:Y:S01]  /*2280*/  FFMA R63, R63, UR22, -R69.reuse ;  /* 0x000000163f3f7c23 */ /* 0x100fe20008000845 */
[----:B------:R-:W-:Y:S01]  /*2290*/  FMUL R64, R64, 1.4426950216293334961 ;  /* 0x3fb8aa3b40407820 */ /* 0x000fe20000400000 */
[----:B------:R-:W-:Y:S01]  /*22a0*/  FMUL R65, R65, 1.4426950216293334961 ;  /* 0x3fb8aa3b41417820 */ /* 0x000fe20000400000 */
[----:B------:R-:W-:Y:S01]  /*22b0*/  FMUL R68, R68, 1.4426950216293334961 ;  /* 0x3fb8aa3b44447820 */ /* 0x000fe20000400000 */
[----:B------:R-:W-:Y:S01]  /*22c0*/  FMUL R66, R66, 1.4426950216293334961 ;  /* 0x3fb8aa3b42427820 */ /* 0x000fe20000400000 */
[----:B---3--:R-:W-:Y:S01]  /*22d0*/  FFMA R56, R71, UR22, -R69 ;  /* 0x0000001647387c23 */ /* 0x008fe20008000845 */
[----:B------:R-:W-:Y:S01]  /*22e0*/  FMUL R67, R67, 1.4426950216293334961 ;  /* 0x3fb8aa3b43437820 */ /* 0x000fe20000400000 */
        /* <DEDUP_REMOVED lines=9> */
[----:B------:R-:W1:Y:S08]  /*2380*/  MUFU.EX2 R71, R57 ;  /* 0x0000003900477308 */ /* 0x000e700000000800 */
[----:B------:R-:W-:Y:S08]  /*2390*/  MUFU.EX2 R118, R118 ;  /* 0x0000007600767308 */ /* 0x000ff00000000800 */
[----:B------:R-:W3:Y:S08]  /*23a0*/  MUFU.EX2 R127, R127 ;  /* 0x0000007f007f7308 */ /* 0x000ef00000000800 */
[----:B------:R-:W-:Y:S08]  /*23b0*/  MUFU.EX2 R120, R60 ;  /* 0x0000003c00787308 */ /* 0x000ff00000000800 */
[----:B------:R-:W4:Y:S08]  /*23c0*/  MUFU.EX2 R129, R61 ;  /* 0x0000003d00817308 */ /* 0x000f300000000800 */
[----:B------:R-:W-:Y:S08]  /*23d0*/  MUFU.EX2 R64, R64 ;  /* 0x0000004000407308 */ /* 0x000ff00000000800 */
[----:B------:R-:W5:Y:S08]  /*23e0*/  MUFU.EX2 R65, R65 ;  /* 0x0000004100417308 */ /* 0x000f700000000800 */
[----:B------:R-:W-:Y:S08]  /*23f0*/  MUFU.EX2 R68, R68 ;  /* 0x0000004400447308 */ /* 0x000ff00000000800 */
[----:B------:R-:W-:Y:S08]  /*2400*/  MUFU.EX2 R106, R58 ;  /* 0x0000003a006a7308 */ /* 0x000ff00000000800 */
[----:B------:R-:W0:Y:S08]  /*2410*/  MUFU.EX2 R153, R59 ;  /* 0x0000003b00997308 */ /* 0x000e300000000800 */
[----:B------:R-:W-:Y:S08]  /*2420*/  MUFU.EX2 R122, R62 ;  /* 0x0000003e007a7308 */ /* 0x000ff00000000800 */
[----:B------:R-:W0:Y:S08]  /*2430*/  MUFU.EX2 R155, R63 ;  /* 0x0000003f009b7308 */ /* 0x000e300000000800 */
[----:B------:R-:W-:Y:S08]  /*2440*/  MUFU.EX2 R66, R66 ;  /* 0x0000004200427308 */ /* 0x000ff00000000800 */
[----:B------:R-:W0:Y:S08]  /*2450*/  MUFU.EX2 R67, R67 ;  /* 0x0000004300437308 */ /* 0x000e300000000800 */
[----:B------:R-:W-:Y:S08]  /*2460*/  MUFU.EX2 R70, R70 ;  /* 0x0000004600467308 */ /* 0x000ff00000000800 */
[----:B------:R3:W0:Y:S01]  /*2470*/  MUFU.EX2 R157, R56 ;  /* 0x00000038009d7308 */ /* 0x0006220000000800 */
[-C--:B--2---:R-:W-:Y:S01]  /*2480*/  FMUL R24, R24, R151.reuse ;  /* 0x0000009718187220 */ /* 0x084fe20000400000 */
[-C--:B------:R-:W-:Y:S01]  /*2490*/  FMUL R25, R25, R151.reuse ;  /* 0x0000009719197220 */ /* 0x080fe20000400000 */
        /* <DEDUP_REMOVED lines=12> */
[----:B------:R-:W-:Y:S01]  /*2560*/  FMUL R52, R52, R151 ;  /* 0x0000009734347220 */ /* 0x000fe20000400000 */
[-C--:B-1----:R-:W-:Y:S01]  /*2570*/  FMUL R26, R26, R71.reuse ;  /* 0x000000471a1a7220 */ /* 0x082fe20000400000 */
        /* <DEDUP_REMOVED lines=14> */
[----:B------:R-:W-:Y:S01]  /*2660*/  FMUL R53, R53, R151 ;  /* 0x0000009735357220 */ /* 0x000fe20000400000 */
[----:B------:R-:W-:Y:S01]  /*2670*/  FMUL R55, R55, R71 ;  /* 0x0000004737377220 */ /* 0x000fe20000400000 */
[----:B---3--:R-:W-:-:S02]  /*2680*/  F2FP.F16.F32.PACK_AB R56, R127, R118 ;  /* 0x000000767f38723e */ /* 0x008fc400000000ff */
[----:B----4-:R-:W-:Y:S02]  /*2690*/  F2FP.F16.F32.PACK_AB R58, R129, R120 ;  /* 0x00000078813a723e */ /* 0x010fe400000000ff */
[----:B-----5:R-:W-:Y:S02]  /*26a0*/  F2FP.F16.F32.PACK_AB R60, R65, R64 ;  /* 0x00000040413c723e */ /* 0x020fe400000000ff */
[----:B0-----:R-:W-:Y:S02]  /*26b0*/  F2FP.F16.F32.PACK_AB R57, R153, R106 ;  /* 0x0000006a9939723e */ /* 0x001fe400000000ff */
[----:B------:R-:W-:Y:S02]  /*26c0*/  F2FP.F16.F32.PACK_AB R59, R155, R122 ;  /* 0x0000007a9b3b723e */ /* 0x000fe400000000ff */
[----:B------:R-:W-:Y:S02]  /*26d0*/  F2FP.F16.F32.PACK_AB R61, R67, R66 ;  /* 0x00000042433d723e */ /* 0x000fe400000000ff */
[----:B------:R-:W-:-:S02]  /*26e0*/  F2FP.F16.F32.PACK_AB R62, R141, R68 ;  /* 0x000000448d3e723e */ /* 0x000fc400000000ff */
[----:B------:R-:W-:Y:S01]  /*26f0*/  F2FP.F16.F32.PACK_AB R63, R157, R70 ;  /* 0x000000469d3f723e */ /* 0x000fe200000000ff */
[----:B------:R-:W-:Y:S06]  /*2700*/  BAR.SYNC.DEFER_BLOCKING 0x0 ;  /* 0x0000000000007b1d */ /* 0x000fec0000010000 */
[----:B------:R-:W-:Y:S01]  /*2710*/  UMOV UR18, UR6 ;  /* 0x0000000600127c82 */ /* 0x000fe20008000000 */
[----:B------:R-:W-:Y:S01]  /*2720*/  UMOV UR19, 0x80000020 ;  /* 0x8000002000137882 */ /* 0x000fe20000000000 */
[----:B------:R-:W-:-:S06]  /*2730*/  WARPGROUP.ARRIVE ;  /* 0x00000000000079c5 */ /* 0x000fcc0000000000 */
[----:B------:R-:W-:Y:S01]  /*2740*/  HGMMA.64x64x16.F32 R24, R56, gdesc[UR16], R24 ;  /* 0x00e0001038187df0 */ /* 0x000fe20008700818 */
[----:B------:R-:W-:Y:S01]  /*2750*/  FADD R127, R118, R127 ;  /* 0x0000007f767f7221 */ /* 0x000fe20000000000 */
[----:B------:R-:W-:-:S03]  /*2760*/  FADD R153, R106, R153 ;  /* 0x000000996a997221 */ /* 0x000fc60000000000 */
        /* <DEDUP_REMOVED lines=11> */
[----:B------:R-:W-:-:S04]  /*2820*/  FADD R70, R157, R70 ;  /* 0x000000469d467221 */ /* 0x000fc80000000000 */
[----:B------:R-:W0:Y:S04]  /*2830*/  SHFL.BFLY PT, R65, R68, 0x2, 0x1f ;  /* 0x0c401f0044417f89 */ /* 0x000e2800000e0000 */
[----:B------:R-:W1:Y:S01]  /*2840*/  SHFL.BFLY PT, R67, R70, 0x2, 0x1f ;  /* 0x0c401f0046437f89 */ /* 0x000e6200000e0000 */
[----:B------:R-:W-:Y:S01]  /*2850*/  HGMMA.64x64x16.F32 R24, R60, gdesc[UR8], R24, gsb0 ;  /* 0x00e000083c187df0 */ /* 0x000fe20008000818 */
[----:B0-----:R-:W-:Y:S01]  /*2860*/  FADD R65, R68, R65 ;  /* 0x0000004144417221 */ /* 0x001fe20000000000 */
[----:B-1----:R-:W-:-:S04]  /*2870*/  FADD R67, R70, R67 ;  /* 0x0000004346437221 */ /* 0x002fc80000000000 */
[----:B------:R-:W0:Y:S04]  /*2880*/  SHFL.BFLY PT, R64, R65, 0x1, 0x1f ;  /* 0x0c201f0041407f89 */ /* 0x000e2800000e0000 */
[----:B------:R-:W1:Y:S01]  /*2890*/  SHFL.BFLY PT, R66, R67, 0x1, 0x1f ;  /* 0x0c201f0043427f89 */ /* 0x000e6200000e0000 */
[----:B------:R-:W-:-:S06]  /*28a0*/  UIADD3 UR4, UR4, 0x20, URZ ;  /* 0x0000002004047890 */ /* 0x000fcc000fffe03f */
[----:B------:R-:W-:Y:S01]  /*28b0*/  ISETP.LE.AND P0, PT, R0, UR4, PT ;  /* 0x0000000400007c0c */ /* 0x000fe2000bf03270 */
[----:B------:R-:W-:Y:S01]  /*28c0*/  IMAD R135, R109, 0x20, R135 ;  /* 0x000000206d877824 */ /* 0x000fe200078e0287 */
[----:B------:R-:W-:Y:S01]  /*28d0*/  MOV R136, R69 ;  /* 0x0000004500887202 */ /* 0x000fe20000000f00 */
[----:B------:R-:W-:Y:S02]  /*28e0*/  IMAD R137, R107, 0x20, R137 ;  /* 0x000000206b897824 */ /* 0x000fe400078e0289 */
[----:B------:R-:W-:Y:S02]  /*28f0*/  IMAD.MOV.U32 R106, RZ, RZ, R119 ;  /* 0x000000ffff6a7224 */ /* 0x000fe400078e0077 */
[----:B0-----:R-:W-:Y:S01]  /*2900*/  FADD R64, R65, R64 ;  /* 0x0000004041407221 */ /* 0x001fe20000000000 */
[----:B-1----:R-:W-:-:S03]  /*2910*/  FADD R66, R67, R66 ;  /* 0x0000004243427221 */ /* 0x002fc60000000000 */
[----:B------:R-:W-:Y:S01]  /*2920*/  FFMA R108, R151, R108, R64 ;  /* 0x0000006c976c7223 */ /* 0x000fe20000000040 */
[----:B------:R-:W-:Y:S02]  /*2930*/  IMAD.MOV.U32 R64, RZ, RZ, R69 ;  /* 0x000000ffff407224 */ /* 0x000fe400078e0045 */
[----:B------:R-:W-:Y:S01]  /*2940*/  FFMA R138, R71, R138, R66 ;  /* 0x0000008a478a7223 */ /* 0x000fe20000000042 */
[----:B------:R-:W-:Y:S02]  /*2950*/  WARPGROUP.DEPBAR.LE gsb0, 0x0 ;  /* 0x00008000000079c5 */ /* 0x000fe40000010000 */
[----:B------:R-:W-:Y:S05]  /*2960*/  @!P0 BRA `(.L_x_1) ;  /* 0xffffffec008c8947 */ /* 0x000fea000383ffff */
.L_x_0:
[----:B------:R-:W-:Y:S01]  /*2970*/  FMUL R2, R51, 0.25 ;  /* 0x3e80000033027820 */ /* 0x000fe20000400000 */
[----:B------:R-:W-:Y:S01]  /*2980*/  FSETP.GT.AND P0, PT, |R138|, 8.50705917302346158658e+37, PT ;  /* 0x7e8000008a00780b */ /* 0x000fe20003f04200 */
[----:B------:R-:W-:Y:S01]  /*2990*/  FMUL R0, R55, 0.25 ;  /* 0x3e80000037007820 */ /* 0x000fe20000400000 */
[----:B------:R-:W-:Y:S01]  /*29a0*/  FMUL R5, R50, 0.25 ;  /* 0x3e80000032057820 */ /* 0x000fe20000400000 */
[----:B------:R-:W-:Y:S01]  /*29b0*/  FMUL R3, R54, 0.25 ;  /* 0x3e80000036037820 */ /* 0x000fe20000400000 */
[----:B------:R-:W-:Y:S01]  /*29c0*/  FSEL R51, R2, R51, P0 ;  /* 0x0000003302337208 */ /* 0x000fe20000000000 */
[----:B------:R-:W-:Y:S01]  /*29d0*/  FMUL R2, R47, 0.25 ;  /* 0x3e8000002f027820 */ /* 0x000fe20000400000 */
[----:B------:R-:W-:Y:S01]  /*29e0*/  FSEL R55, R0, R55, P0 ;  /* 0x0000003700377208 */ /* 0x000fe20000000000 */
[----:B------:R-:W-:Y:S01]  /*29f0*/  FMUL R4, R43, 0.25 ;  /* 0x3e8000002b047820 */ /* 0x000fe20000400000 */
[----:B------:R-:W-:Y:S01]  /*2a00*/  FSEL R15, R5, R50, P0 ;  /* 0x00000032050f7208 */ /* 0x000fe20000000000 */
[----:B------:R-:W0:Y:S01]  /*2a10*/  S2R R0, SR_TID.X ;  /* 0x0000000000007919 */ /* 0x000e220000002100 */
[----:B------:R-:W-:Y:S01]  /*2a20*/  FSEL R11, R3, R54, P0 ;  /* 0x00000036030b7208 */ /* 0x000fe20000000000 */
[----:B------:R-:W-:Y:S01]  /*2a30*/  FMUL R5, R42, 0.25 ;  /* 0x3e8000002a057820 */ /* 0x000fe20000400000 */
[----:B------:R-:W-:Y:S01]  /*2a40*/  FMUL R3, R46, 0.25 ;  /* 0x3e8000002e037820 */ /* 0x000fe20000400000 */
[----:B------:R-:W-:Y:S01]  /*2a50*/  FSEL R57, R2, R47, P0 ;  /* 0x0000002f02397208 */ /* 0x000fe20000000000 */
[----:B------:R-:W-:Y:S01]  /*2a60*/  FMUL R2, R35, 0.25 ;  /* 0x3e80000023027820 */ /* 0x000fe20000400000 */
[----:B------:R-:W-:Y:S01]  /*2a70*/  FSETP.GT.AND P1, PT, |R108|, 8.50705917302346158658e+37, PT ;  /* 0x7e8000006c00780b */ /* 0x000fe20003f24200 */
[----:B------:R-:W-:Y:S01]  /*2a80*/  FMUL R6, R39, 0.25 ;  /* 0x3e80000027067820 */ /* 0x000fe20000400000 */
[----:B------:R-:W-:Y:S01]  /*2a90*/  FSEL R61, R5, R42, P0 ;  /* 0x0000002a053d7208 */ /* 0x000fe20000000000 */
        /* <DEDUP_REMOVED lines=36> */
[----:B------:R-:W-:Y:S01]  /*2ce0*/  BAR.SYNC.DEFER_BLOCKING 0x0 ;  /* 0x0000000000007b1d */ /* 0x000fe20000010000 */
[----:B0-----:R-:W-:-:S02]  /*2cf0*/  LOP3.LUT R2, R0, 0x7, RZ, 0xc0, !PT ;  /* 0x0000000700027812 */ /* 0x001fc400078ec0ff */
[----:B------:R-:W-:Y:S02]  /*2d00*/  FSEL R79, R5, R28, P1 ;  /* 0x0000001c054f7208 */ /* 0x000fe40000800000 */
[----:B------:R-:W-:Y:S01]  /*2d10*/  FSEL R49, R4, R49, P1 ;  /* 0x0000003104317208 */ /* 0x000fe20000800000 */
[----:B------:R-:W-:Y:S01]  /*2d20*/  FMUL R4, R41, 0.25 ;  /* 0x3e80000029047820 */ /* 0x000fe20000400000 */
[----:B------:R-:W-:Y:S01]  /*2d30*/  FSEL R73, R3, R32, P1 ;  /* 0x0000002003497208 */ /* 0x000fe20000800000 */
[----:B------:R-:W0:Y:S01]  /*2d40*/  LDC R17, c[0x0][0x278] ;  /* 0x00009e00ff117b82 */ /* 0x000e220000000800 */
[----:B------:R-:W-:Y:S01]  /*2d50*/  LEA R5, R2, UR9, 0x4 ;  /* 0x0000000902057c11 */ /* 0x000fe2000f8e20ff */
[----:B------:R-:W-:Y:S01]  /*2d60*/  ULDC.64 UR4, c[0x0][0x270] ;  /* 0x00009c0000047ab9 */ /* 0x000fe20000000a00 */
[C---:B------:R-:W-:Y:S01]  /*2d70*/  SHF.L.U32 R3, R0.reuse, 0x3, RZ ;  /* 0x0000000300037819 */ /* 0x040fe200000006ff */
[----:B------:R-:W-:Y:S01]  /*2d80*/  UIMAD UR4, UR8, UR4, URZ ;  /* 0x00000004080472a4 */ /* 0x000fe2000f8e023f */
[----:B------:R-:W-:-:S02]  /*2d90*/  LOP3.LUT R10, R0, 0x8, RZ, 0xc0, !PT ;  /* 0x00000008000a7812 */ /* 0x000fc400078ec0ff */
[----:B------:R-:W-:Y:S01]  /*2da0*/  FSEL R77, R7, R30, P0 ;  /* 0x0000001e074d7208 */ /* 0x000fe20000000000 */
[--C-:B------:R-:W-:Y:S01]  /*2db0*/  IMAD R7, R2, -0x8, R5.reuse ;  /* 0xfffffff802077824 */ /* 0x100fe200078e0205 */
[----:B------:R-:W-:Y:S01]  /*2dc0*/  LOP3.LUT R19, R3, 0x380, RZ, 0xc0, !PT ;  /* 0x0000038003137812 */ /* 0x000fe200078ec0ff */
[----:B------:R-:W-:Y:S01]  /*2dd0*/  IMAD R2, R10, 0x80, R5 ;  /* 0x000000800a027824 */ /* 0x000fe200078e0205 */
[----:B------:R-:W-:Y:S01]  /*2de0*/  FSEL R41, R4, R41, P1 ;  /* 0x0000002904297208 */ /* 0x000fe20000800000 */
[----:B------:R-:W-:Y:S01]  /*2df0*/  FMUL R4, R33, 0.25 ;  /* 0x3e80000021047820 */ /* 0x000fe20000400000 */
[C---:B------:R-:W-:Y:S01]  /*2e00*/  FSETP.GEU.AND P2, PT, R108.reuse, 1.175494350822287508e-38, PT ;  /* 0x008000006c00780b */ /* 0x040fe20003f4e000 */
[----:B------:R-:W-:Y:S02]  /*2e10*/  IMAD.IADD R19, R19, 0x1, R2 ;  /* 0x0000000113137824 */ /* 0x000fe400078e0202 */
[----:B------:R-:W-:Y:S01]  /*2e20*/  FMUL R2, R108, 8388608 ;  /* 0x4b0000006c027820 */ /* 0x000fe20000400000 */
[----:B------:R-:W-:Y:S01]  /*2e30*/  FMUL R3, R24, 0.25 ;  /* 0x3e80000018037820 */ /* 0x000fe20000400000 */
[----:B------:R-:W-:Y:S01]  /*2e40*/  FSEL R33, R4, R33, P1 ;  /* 0x0000002104217208 */ /* 0x000fe20000800000 */
[----:B------:R-:W-:Y:S01]  /*2e50*/  FMUL R4, R25, 0.25 ;  /* 0x3e80000019047820 */ /* 0x000fe20000400000 */
[----:B------:R-:W-:-:S02]  /*2e60*/  FSETP.GEU.AND P4, PT, |R138|, 1.175494350822287508e-38, PT ;  /* 0x008000008a00780b */ /* 0x000fc40003f8e200 */
[----:B------:R-:W-:Y:S02]  /*2e70*/  FSEL R82, R2, R108, !P2 ;  /* 0x0000006c02527208 */ /* 0x000fe40005000000 */
[----:B------:R-:W-:Y:S01]  /*2e80*/  FSEL R85, R4, R25, P1 ;  /* 0x0000001904557208 */ /* 0x000fe20000800000 */
[----:B------:R-:W-:Y:S01]  /*2e90*/  IMAD.SHL.U32 R4, R0, 0x4, RZ ;  /* 0x0000000400047824 */ /* 0x000fe200078e00ff */
[----:B------:R-:W-:Y:S01]  /*2ea0*/  FSEL R87, R3, R24, P1 ;  /* 0x0000001803577208 */ /* 0x000fe20000800000 */
[----:B------:R-:W-:Y:S02]  /*2eb0*/  VIADD R2, R82, 0xc0cafb0d ;  /* 0xc0cafb0d52027836 */ /* 0x000fe40000000000 */
[C---:B------:R-:W-:Y:S01]  /*2ec0*/  FMUL R3, R138.reuse, 8388608 ;  /* 0x4b0000008a037820 */ /* 0x040fe20000400000 */
[----:B------:R-:W-:Y:S02]  /*2ed0*/  FSETP.GEU.AND P3, PT, R138, 1.175494350822287508e-38, PT ;  /* 0x008000008a00780b */ /* 0x000fe40003f6e000 */
[----:B------:R-:W-:-:S02]  /*2ee0*/  LOP3.LUT R4, R4, 0xc0, RZ, 0xc0, !PT ;  /* 0x000000c004047812 */ /* 0x000fc400078ec0ff */
[----:B------:R-:W-:Y:S01]  /*2ef0*/  LOP3.LUT R5, R2, 0xff800000, RZ, 0xc0, !PT ;  /* 0xff80000002057812 */ /* 0x000fe200078ec0ff */
[----:B------:R-:W-:Y:S01]  /*2f00*/  @!P4 FMUL R15, R15, 16777216 ;  /* 0x4b8000000f0fc820 */ /* 0x000fe20000400000 */
[----:B------:R-:W-:Y:S01]  /*2f10*/  FSEL R89, R3, R138, !P3 ;  /* 0x0000008a03597208 */ /* 0x000fe20005800000 */
[----:B------:R-:W-:Y:S01]  /*2f20*/  @P0 FMUL R138, R138, 0.25 ;  /* 0x3e8000008a8a0820 */ /* 0x000fe20000400000 */
[----:B------:R-:W-:Y:S01]  /*2f30*/  IMAD.IADD R21, R4, 0x1, R7 ;  /* 0x0000000104157824 */ /* 0x000fe200078e0207 */
[----:B------:R-:W-:Y:S01]  /*2f40*/  FSEL R4, RZ, -23, P2 ;  /* 0xc1b80000ff047808 */ /* 0x000fe20001000000 */
[----:B------:R-:W-:Y:S01]  /*2f50*/  @!P4 FMUL R55, R55, 16777216 ;  /* 0x4b8000003737c820 */ /* 0x000fe20000400000 */
[----:B------:R-:W-:Y:S01]  /*2f60*/  I2FP.F32.S32 R7, R5 ;  /* 0x0000000500077245 */ /* 0x000fe20000201400 */
[----:B------:R-:W-:Y:S01]  /*2f70*/  @!P4 FMUL R138, R138, 16777216 ;  /* 0x4b8000008a8ac820 */ /* 0x000fe20000400000 */
[----:B------:R-:W-:Y:S01]  /*2f80*/  LEA.HI R2, R10, R21, RZ, 0x1f ;  /* 0x000000150a027211 */ /* 0x000fe200078ff8ff */
[----:B------:R-:W-:-:S02]  /*2f90*/  VIADD R6, R89, 0xc0cafb0d ;  /* 0xc0cafb0d59067836 */ /* 0x000fc40000000000 */
[----:B------:R-:W-:Y:S01]  /*2fa0*/  @!P4 FMUL R11, R11, 16777216 ;  /* 0x4b8000000b0bc820 */ /* 0x000fe20000400000 */
[----:B------:R-:W-:Y:S01]  /*2fb0*/  FFMA.FTZ R21, R7, 1.1920928955078125e-07, R4 ;  /* 0x3400000007157823 */ /* 0x000fe20000010004 */
[----:B------:R-:W-:Y:S01]  /*2fc0*/  @!P4 FMUL R51, R51, 16777216 ;  /* 0x4b8000003333c820 */ /* 0x000fe20000400000 */
[----:B------:R-:W1:Y:S01]  /*2fd0*/  MUFU.RCP R4, R138 ;  /* 0x0000008a00047308 */ /* 0x000e620000001000 */
[----:B------:R-:W-:Y:S01]  /*2fe0*/  LOP3.LUT R8, R6, 0xff800000, RZ, 0xc0, !PT ;  /* 0xff80000006087812 */ /* 0x000fe200078ec0ff */
[----:B------:R-:W-:Y:S01]  /*2ff0*/  @!P4 FMUL R57, R57, 16777216 ;  /* 0x4b8000003939c820 */ /* 0x000fe20000400000 */
        /* <DEDUP_REMOVED lines=11> */
[----:B------:R-:W-:Y:S01]  /*30b0*/  IMAD.IADD R5, R82, 0x1, -R5 ;  /* 0x0000000152057824 */ /* 0x000fe200078e0a05 */
[----:B------:R-:W-:Y:S01]  /*30c0*/  I2FP.F32.S32 R9, R8 ;  /* 0x0000000800097245 */ /* 0x000fe20000201400 */
[----:B------:R-:W-:-:S02]  /*30d0*/  IMAD.MOV.U32 R7, RZ, RZ, 0x3dc6b27f ;  /* 0x3dc6b27fff077424 */ /* 0x000fc400078e00ff */
[C---:B-1----:R-:W-:Y:S01]  /*30e0*/  FMUL R25, R4.reuse, R15 ;  /* 0x0000000f04197220 */ /* 0x042fe20000400000 */
[C---:B------:R-:W-:Y:S01]  /*30f0*/  FMUL R47, R4.reuse, R55 ;  /* 0x00000037042f7220 */ /* 0x040fe20000400000 */
        /* <DEDUP_REMOVED lines=13> */
[----:B------:R-:W-:Y:S01]  /*31d0*/  FMUL R74, R4, R83 ;  /* 0x00000053044a7220 */ /* 0x000fe20000400000 */
[----:B------:R-:W-:-:S02]  /*31e0*/  IMAD.IADD R4, R89, 0x1, -R8 ;  /* 0x0000000159047824 */ /* 0x000fc400078e0a08 */
[----:B------:R-:W-:Y:S01]  /*31f0*/  FADD R8, R5, -1 ;  /* 0xbf80000005087421 */ /* 0x000fe20000000000 */
[C---:B------:R-:W-:Y:S01]  /*3200*/  FSETP.GEU.AND P0, PT, |R108|.reuse, 1.175494350822287508e-38, PT ;  /* 0x008000006c00780b */ /* 0x040fe20003f0e200 */
[----:B------:R-:W-:Y:S01]  /*3210*/  @P1 FMUL R108, R108, 0.25 ;  /* 0x3e8000006c6c1820 */ /* 0x000fe20000400000 */
[----:B------:R-:W-:Y:S01]  /*3220*/  FADD R10, R4, -1 ;  /* 0xbf800000040a7421 */ /* 0x000fe20000000000 */
[-C--:B------:R-:W-:Y:S01]  /*3230*/  FFMA.FTZ R5, R8, R7.reuse, -0.16845393180847167969 ;  /* 0xbe2c7f3008057423 */ /* 0x080fe20000010007 */
[----:B------:R-:W-:Y:S02]  /*3240*/  FSEL R6, RZ, -23, P3 ;  /* 0xc1b80000ff067808 */ /* 0x000fe40001800000 */
[----:B------:R-:W-:Y:S01]  /*3250*/  FFMA.FTZ R7, R10, R7, -0.16845393180847167969 ;  /* 0xbe2c7f300a077423 */ /* 0x000fe20000010007 */
[----:B------:R-:W-:Y:S01]  /*3260*/  FFMA.FTZ R5, R8, R5, 0.1716887056827545166 ;  /* 0x3e2fcf2a08057423 */ /* 0x000fe20000010005 */
[----:B------:R-:W-:Y:S01]  /*3270*/  SHF.R.U32.HI R30, RZ, 0x6, R0 ;  /* 0x00000006ff1e7819 */ /* 0x000fe20000011600 */
[----:B------:R-:W-:Y:S01]  /*3280*/  FFMA.FTZ R23, R9, 1.1920928955078125e-07, R6 ;  /* 0x3400000009177823 */ /* 0x000fe20000010006 */
[----:B------:R-:W-:Y:S01]  /*3290*/  FFMA.FTZ R7, R10, R7, 0.1716887056827545166 ;  /* 0x3e2fcf2a0a077423 */ /* 0x000fe20000010007 */
[----:B------:R-:W-:Y:S01]  /*32a0*/  FFMA.FTZ R5, R8, R5, -0.17900948226451873779 ;  /* 0xbe374e4308057423 */ /* 0x000fe20000010005 */
[----:B------:R-:W-:Y:S01]  /*32b0*/  SGXT.U32 R30, R30, 0x1 ;  /* 0x000000011e1e781a */ /* 0x000fe20000000000 */
[----:B------:R-:W-:Y:S01]  /*32c0*/  @!P0 FMUL R108, R108, 16777216 ;  /* 0x4b8000006c6c8820 */ /* 0x000fe20000400000 */
[----:B------:R-:W-:Y:S01]  /*32d0*/  FFMA.FTZ R7, R10, R7, -0.17900948226451873779 ;  /* 0xbe374e430a077423 */ /* 0x000fe20000010007 */
[----:B------:R-:W-:Y:S01]  /*32e0*/  FFMA.FTZ R5, R8, R5, 0.20512372255325317383 ;  /* 0x3e520bf408057423 */ /* 0x000fe20000010005 */
[----:B------:R-:W-:Y:S01]  /*32f0*/  @!P0 FMUL R13, R13, 16777216 ;  /* 0x4b8000000d0d8820 */ /* 0x000fe20000400000 */
[----:B------:R-:W1:Y:S01]  /*3300*/  MUFU.RCP R6, R108 ;  /* 0x0000006c00067308 */ /* 0x000e620000001000 */
[----:B------:R-:W-:Y:S01]  /*3310*/  FFMA.FTZ R7, R10, R7, 0.20512372255325317383 ;  /* 0x3e520bf40a077423 */ /* 0x000fe20000010007 */
[----:B------:R-:W-:Y:S01]  /*3320*/  FFMA.FTZ R5, R8, R5, -0.24046532809734344482 ;  /* 0xbe763c8b08057423 */ /* 0x000fe20000010005 */
[----:B------:R-:W-:Y:S01]  /*3330*/  @!P0 FMUL R53, R53, 16777216 ;  /* 0x4b80000035358820 */ /* 0x000fe20000400000 */
[----:B------:R-:W-:Y:S01]  /*3340*/  @!P0 FMUL R49, R49, 16777216 ;  /* 0x4b80000031318820 */ /* 0x000fe20000400000 */
[----:B------:R-:W-:Y:S01]  /*3350*/  FFMA.FTZ R7, R10, R7, -0.24046532809734344482 ;  /* 0xbe763c8b0a077423 */ /* 0x000fe20000010007 */
[----:B------:R-:W-:Y:S01]  /*3360*/  FFMA.FTZ R5, R8, R5, 0.28857114911079406738 ;  /* 0x3e93bf9908057423 */ /* 0x000fe20000010005 */
[----:B------:R-:W-:Y:S01]  /*3370*/  @!P0 FMUL R27, R27, 16777216 ;  /* 0x4b8000001b1b8820 */ /* 0x000fe20000400000 */
[----:B------:R-:W-:Y:S01]  /*3380*/  @!P0 FMUL R31, R31, 16777216 ;  /* 0x4b8000001f1f8820 */ /* 0x000fe20000400000 */
[----:B------:R-:W-:Y:S01]  /*3390*/  FFMA.FTZ R9, R10, R7, 0.28857114911079406738 ;  /* 0x3e93bf990a097423 */ /* 0x000fe20000010007 */
[C---:B------:R-:W-:Y:S01]  /*33a0*/  FFMA.FTZ R5, R8.reuse, R5, -0.36067417263984680176 ;  /* 0xbeb8aa4908057423 */ /* 0x040fe20000010005 */
[----:B------:R-:W-:Y:S01]  /*33b0*/  @!P0 FMUL R35, R35, 16777216 ;  /* 0x4b80000023238820 */ /* 0x000fe20000400000 */
[----:B------:R-:W-:Y:S01]  /*33c0*/  @!P0 FMUL R41, R41, 16777216 ;  /* 0x4b80000029298820 */ /* 0x000fe20000400000 */
[----:B------:R-:W-:Y:S01]  /*33d0*/  @!P0 FMUL R39, R39, 16777216 ;  /* 0x4b80000027278820 */ /* 0x000fe20000400000 */
[----:B------:R-:W-:Y:S01]  /*33e0*/  FFMA.FTZ R7, R8, R5, 0.48089820146560668945 ;  /* 0x3ef6384a08077423 */ /* 0x000fe20000010005 */
        /* <DEDUP_REMOVED lines=8> */
[----:B------:R-:W-:Y:S01]  /*3470*/  FFMA.FTZ R9, R10, R9, -0.36067417263984680176 ;  /* 0xbeb8aa490a097423 */ /* 0x000fe20000010009 */
[----:B------:R-:W-:Y:S01]  /*3480*/  FFMA.FTZ R7, R8, R7, -0.72134751081466674805 ;  /* 0xbf38aa3b08077423 */ /* 0x000fe20000010007 */
        /* <DEDUP_REMOVED lines=16> */
[----:B------:R-:W-:Y:S01]  /*3590*/  FFMA.FTZ R9, R10, R9, 0.48089820146560668945 ;  /* 0x3ef6384a0a097423 */ /* 0x000fe20000010009 */
[----:B------:R-:W-:Y:S01]  /*35a0*/  FMUL R7, R8, R7 ;  /* 0x0000000708077220 */ /* 0x000fe20000400000 */
[----:B0-----:R-:W-:Y:S01]  /*35b0*/  IMAD R30, R30, R17, RZ ;  /* 0x000000111e1e7224 */ /* 0x001fe200078e02ff */
[----:B------:R-:W-:Y:S01]  /*35c0*/  F2FP.F16.F32.PACK_AB R4, R4, R87 ;  /* 0x000000570404723e */ /* 0x000fe200000000ff */
[----:B------:R-:W-:Y:S01]  /*35d0*/  FFMA.FTZ R11, R10, R9, -0.72134751081466674805 ;  /* 0xbf38aa3b0a0b7423 */ /* 0x000fe20000010009 */
[----:B------:R-:W-:Y:S01]  /*35e0*/  F2FP.F16.F32.PACK_AB R5, R29, R6 ;  /* 0x000000061d05723e */ /* 0x000fe200000000ff */
[----:B------:R-:W-:Y:S01]  /*35f0*/  FMUL R9, R8, R7 ;  /* 0x0000000708097220 */ /* 0x000fe20000400000 */
[----:B------:R-:W-:Y:S01]  /*3600*/  F2FP.F16.F32.PACK_AB R6, R77, R74 ;  /* 0x0000004a4d06723e */ /* 0x000fe200000000ff */
[----:B------:R-:W-:Y:S01]  /*3610*/  FMUL R11, R10, R11 ;  /* 0x0000000b0a0b7220 */ /* 0x000fe20000400000 */
[----:B------:R-:W-:Y:S01]  /*3620*/  F2FP.F16.F32.PACK_AB R7, R75, R72 ;  /* 0x000000484b07723e */ /* 0x000fe200000000ff */
[----:B------:R-:W-:Y:S01]  /*3630*/  IMAD R34, R17, 0x2, R30 ;  /* 0x0000000211227824 */ /* 0x000fe200078e021e */
[----:B------:R-:W-:Y:S01]  /*3640*/  ISETP.GE.U32.AND P1, PT, R82, 0x7f800000, PT ;  /* 0x7f8000005200780c */ /* 0x000fe20003f26070 */
[----:B------:R-:W-:Y:S01]  /*3650*/  FMUL R11, R10, R11 ;  /* 0x0000000b0a0b7220 */ /* 0x000fe20000400000 */
[----:B------:R-:W-:Y:S01]  /*3660*/  ISETP.GE.U32.AND P2, PT, R89, 0x7f800000, PT ;  /* 0x7f8000005900780c */ /* 0x000fe20003f46070 */
[----:B------:R0:W-:Y:S01]  /*3670*/  STSM.16.M88.4 [R19], R4 ;  /* 0x0000000413007844 */ /* 0x0001e20000000200 */
[----:B------:R-:W-:-:S02]  /*3680*/  IMAD R36, R17, 0x2, R34 ;  /* 0x0000000211247824 */ /* 0x000fc400078e0222 */
[----:B------:R-:W-:Y:S01]  /*3690*/  FFMA.FTZ R8, R8, 1.4426950216293334961, R9 ;  /* 0x3fb8aa3b08087823 */ /* 0x000fe20000010009 */
[----:B------:R-:W-:Y:S01]  /*36a0*/  FFMA.FTZ R10, R10, 1.4426950216293334961, R11 ;  /* 0x3fb8aa3b0a0a7823 */ /* 0x000fe2000001000b */
[----:B------:R-:W-:Y:S01]  /*36b0*/  F2FP.F16.F32.PACK_AB R9, R37, R68 ;  /* 0x000000442509723e */ /* 0x000fe200000000ff */
[----:B------:R-:W-:Y:S02]  /*36c0*/  IMAD R38, R17, 0x2, R36 ;  /* 0x0000000211267824 */ /* 0x000fe400078e0224 */
[----:B------:R-:W-:Y:S01]  /*36d0*/  FADD R21, R21, R8 ;  /* 0x0000000815157221 */ /* 0x000fe20000000000 */
[----:B------:R-:W-:Y:S01]  /*36e0*/  FADD R23, R23, R10 ;  /* 0x0000000a17177221 */ /* 0x000fe20000000000 */
[----:B------:R-:W-:Y:S01]  /*36f0*/  F2FP.F16.F32.PACK_AB R11, R63, R62 ;  /* 0x0000003e3f0b723e */ /* 0x000fe200000000ff */
[----:B------:R-:W-:Y:S01]  /*3700*/  IMAD R40, R17, 0x2, R38 ;  /* 0x0000000211287824 */ /* 0x000fe200078e0226 */
[----:B------:R-:W-:Y:S01]  /*3710*/  F2FP.F16.F32.PACK_AB R12, R12, R39 ;  /* 0x000000270c0c723e */ /* 0x000fe200000000ff */
[----:B------:R-:W-:Y:S01]  /*3720*/  @P1 IMAD.MOV.U32 R8, RZ, RZ, 0x7f800000 ;  /* 0x7f800000ff081424 */ /* 0x000fe200078e00ff */
[----:B------:R-:W-:Y:S01]  /*3730*/  F2FP.F16.F32.PACK_AB R13, R13, R60 ;  /* 0x0000003c0d0d723e */ /* 0x000fe200000000ff */
[----:B------:R-:W-:Y:S01]  /*3740*/  @P2 IMAD.MOV.U32 R10, RZ, RZ, 0x7f800000 ;  /* 0x7f800000ff0a2424 */ /* 0x000fe200078e00ff */
[----:B------:R-:W-:Y:S01]  /*3750*/  F2FP.F16.F32.PACK_AB R14, R14, R61 ;  /* 0x0000003d0e0e723e */ /* 0x000fe200000000ff */
[----:B------:R-:W-:Y:S01]  /*3760*/  @P1 FFMA.FTZ R21, R82, R8, +INF ;  /* 0x7f80000052151423 */ /* 0x000fe20000010008 */
[----:B0-----:R-:W-:-:S02]  /*3770*/  IMAD.SHL.U32 R4, R0, 0x10, RZ ;  /* 0x0000001000047824 */ /* 0x001fc400078e00ff */
[----:B------:R-:W-:Y:S01]  /*3780*/  @P2 FFMA.FTZ R23, R89, R10, +INF ;  /* 0x7f80000059172423 */ /* 0x000fe2000001000a */
[----:B------:R-:W-:Y:S01]  /*3790*/  F2FP.F16.F32.PACK_AB R8, R67, R70 ;  /* 0x000000464308723e */ /* 0x000fe200000000ff */
[----:B------:R-:W-:Y:S01]  /*37a0*/  IMAD R32, R17, 0x2, R40 ;  /* 0x0000000211207824 */ /* 0x000fe200078e0228 */
[----:B------:R-:W-:Y:S01]  /*37b0*/  F2FP.F16.F32.PACK_AB R10, R65, R66 ;  /* 0x00000042410a723e */ /* 0x000fe200000000ff */
[----:B------:R-:W-:Y:S01]  /*37c0*/  BAR.SYNC.DEFER_BLOCKING 0x0 ;  /* 0x0000000000007b1d */ /* 0x000fe20000010000 */
[----:B------:R-:W-:Y:S01]  /*37d0*/  LOP3.LUT R91, R4, 0x7f0, RZ, 0xc0, !PT ;  /* 0x000007f0045b7812 */ /* 0x000fe200078ec0ff */
[----:B------:R-:W-:Y:S01]  /*37e0*/  IMAD R28, R17, 0x2, R32 ;  /* 0x00000002111c7824 */ /* 0x000fe200078e0220 */
[----:B------:R-:W-:Y:S01]  /*37f0*/  F2FP.F16.F32.PACK_AB R15, R15, R58 ;  /* 0x0000003a0f0f723e */ /* 0x000fe200000000ff */
[----:B------:R-:W-:Y:S01]  /*3800*/  IMAD R29, R134, UR5, RZ ;  /* 0x00000005861d7c24 */ /* 0x000fe2000f8e02ff */
[----:B------:R-:W-:-:S03]  /*3810*/  FSETP.NEU.AND P0, PT, R82, RZ, PT ;  /* 0x000000ff5200720b */ /* 0x000fc60003f0d000 */
[----:B------:R-:W0:Y:S01]  /*3820*/  LDC.64 R68, c[0x0][0x228] ;  /* 0x00008a00ff447b82 */ /* 0x000e220000000a00 */
[----:B------:R-:W-:Y:S01]  /*3830*/  LEA R26, R17, R28, 0x1 ;  /* 0x0000001c111a7211 */ /* 0x000fe200078e08ff */
[----:B------:R-:W-:Y:S01]  /*3840*/  USHF.L.U32 UR5, UR4, 0x1, URZ ;  /* 0x0000000104057899 */ /* 0x000fe2000800063f */
[----:B------:R-:W-:Y:S01]  /*3850*/  IMAD.SHL.U32 R31, R29, 0x2, RZ ;  /* 0x000000021d1f7824 */ /* 0x000fe200078e00ff */
[----:B------:R-:W-:Y:S02]  /*3860*/  FSETP.NEU.AND P1, PT, R89, RZ, PT ;  /* 0x000000ff5900720b */ /* 0x000fe40003f2d000 */
[----:B------:R-:W-:Y:S01]  /*3870*/  IMAD R24, R17, 0x2, R26 ;  /* 0x0000000211187824 */ /* 0x000fe200078e021a */
[----:B------:R-:W-:Y:S01]  /*3880*/  F2FP.F16.F32.PACK_AB R47, R47, R50 ;  /* 0x000000322f2f723e */ /* 0x000fe200000000ff */
[----:B------:R-:W-:Y:S01]  /*3890*/  IMAD.HI R50, R29, 0x2, RZ ;  /* 0x000000021d327827 */ /* 0x000fe200078e02ff */
[----:B------:R-:W-:Y:S02]  /*38a0*/  F2FP.F16.F32.PACK_AB R45, R45, R56 ;  /* 0x000000382d2d723e */ /* 0x000fe400000000ff */
[----:B------:R-:W-:Y:S01]  /*38b0*/  F2FP.F16.F32.PACK_AB R44, R44, R27 ;  /* 0x0000001b2c2c723e */ /* 0x000fe200000000ff */
[----:B------:R-:W-:Y:S01]  /*38c0*/  IMAD R18, R17, 0x2, R24 ;  /* 0x0000000211127824 */ /* 0x000fe200078e0218 */
[----:B------:R-:W-:-:S02]  /*38d0*/  F2FP.F16.F32.PACK_AB R46, R46, R25 ;  /* 0x000000192e2e723e */ /* 0x000fc400000000ff */
[----:B------:R-:W-:Y:S02]  /*38e0*/  FSEL R23, R23, -INF , P1 ;  /* 0xff80000017177808 */ /* 0x000fe40000800000 */
[----:B------:R-:W-:Y:S01]  /*38f0*/  LEA R20, R17, R18, 0x1 ;  /* 0x0000001211147211 */ /* 0x000fe200078e08ff */
[----:B------:R-:W1:Y:S02]  /*3900*/  LDS.128 R4, [R91+UR9] ;  /* 0x000000095b047984 */ /* 0x000e640008000c00 */
[----:B------:R-:W-:Y:S01]  /*3910*/  FFMA R23, R23, 0.69314718246459960938, R64 ;  /* 0x3f31721817177823 */ /* 0x000fe20000000040 */
[----:B------:R-:W-:Y:S01]  /*3920*/  BAR.SYNC.DEFER_BLOCKING 0x0 ;  /* 0x0000000000007b1d */ /* 0x000fe20000010000 */
[----:B------:R-:W-:Y:S01]  /*3930*/  IMAD R3, R17, 0x2, R20 ;  /* 0x0000000211037824 */ /* 0x000fe200078e0214 */
[----:B0-----:R-:W-:Y:S01]  /*3940*/  IADD3 R89, P2, P3, R31, UR5, R68 ;  /* 0x000000051f597c10 */ /* 0x001fe2000fb5e044 */
[----:B------:R-:W-:Y:S02]  /*3950*/  UIMAD.WIDE UR4, UR4, 0x2, URZ ;  /* 0x00000002040478a5 */ /* 0x000fe4000f8e023f */
[----:B------:R-:W-:Y:S01]  /*3960*/  IMAD R16, R17, 0x2, R3 ;  /* 0x0000000211107824 */ /* 0x000fe200078e0203 */
[----:B------:R-:W-:-:S02]  /*3970*/  LEA R60, P4, R34, R89, 0x1 ;  /* 0x00000059223c7211 */ /* 0x000fc400078808ff */
[-C--:B------:R-:W-:Y:S02]  /*3980*/  LEA R56, P5, R40, R89.reuse, 0x1 ;  /* 0x0000005928387211 */ /* 0x080fe400078a08ff */
[C---:B------:R-:W-:Y:S01]  /*3990*/  LEA R22, R17.reuse, R16, 0x1 ;  /* 0x0000001011167211 */ /* 0x040fe200078e08ff */
[----:B------:R-:W-:Y:S01]  /*39a0*/  ULDC UR4, c[0x0][0x27c] ;  /* 0x00009f0000047ab9 */ /* 0x000fe20000000800 */
[----:B------:R-:W-:Y:S01]  /*39b0*/  IADD3.X R65, R50, UR5, R69, P2, P3 ;  /* 0x0000000532417c10 */ /* 0x000fe200097e6445 */
[----:B------:R-:W-:Y:S01]  /*39c0*/  UIMAD UR4, UR8, UR4, URZ ;  /* 0x00000004080472a4 */ /* 0x000fe2000f8e023f */
[----:B------:R-:W-:Y:S01]  /*39d0*/  LEA R58, P2, R30, R89, 0x1 ;  /* 0x000000591e3a7211 */ /* 0x000fe200078408ff */
[C---:B------:R-:W-:Y:S01]  /*39e0*/  IMAD R42, R17.reuse, 0x2, R22 ;  /* 0x00000002112a7824 */ /* 0x040fe200078e0216 */
[-C--:B------:R-:W-:Y:S01]  /*39f0*/  LEA.HI.X.SX32 R61, R34, R65.reuse, 0x1, P4 ;  /* 0x00000041223d7211 */ /* 0x080fe200020f0eff */
[----:B------:R-:W-:Y:S01]  /*3a00*/  USHF.L.U32 UR6, UR4, 0x2, URZ ;  /* 0x0000000204067899 */ /* 0x000fe2000800063f */
[----:B------:R-:W-:Y:S01]  /*3a10*/  LEA.HI.X.SX32 R59, R30, R65, 0x1, P2 ;  /* 0x000000411e3b7211 */ /* 0x000fe200010f0eff */
[----:B------:R-:W-:Y:S01]  /*3a20*/  UIMAD.WIDE UR4, UR4, 0x4, URZ ;  /* 0x00000004040478a5 */ /* 0x000fe2000f8e023f */
[----:B------:R-:W-:-:S02]  /*3a30*/  LEA R48, R17, R42, 0x1 ;  /* 0x0000002a11307211 */ /* 0x000fc400078e08ff */
[-C--:B------:R-:W-:Y:S01]  /*3a40*/  LEA R30, P2, R32, R89.reuse, 0x1 ;  /* 0x00000059201e7211 */ /* 0x080fe200078408ff */
[----:B------:R-:W-:Y:S02]  /*3a50*/  STSM.16.M88.4 [R19], R8 ;  /* 0x0000000813007844 */ /* 0x000fe40000000200 */
[C---:B------:R-:W-:Y:S01]  /*3a60*/  IMAD R52, R17.reuse, 0x2, R48 ;  /* 0x0000000211347824 */ /* 0x040fe200078e0230 */
[----:B------:R-:W-:Y:S03]  /*3a70*/  BAR.SYNC.DEFER_BLOCKING 0x0 ;  /* 0x0000000000007b1d */ /* 0x000fe60000010000 */
[C---:B------:R-:W-:Y:S01]  /*3a80*/  IMAD R54, R17.reuse, 0x2, R52 ;  /* 0x0000000211367824 */ /* 0x040fe200078e0234 */
[-C--:B------:R-:W-:Y:S02]  /*3a90*/  LEA R34, P4, R28, R89.reuse, 0x1 ;  /* 0x000000591c227211 */ /* 0x080fe400078808ff */
[-C--:B------:R-:W-:Y:S01]  /*3aa0*/  LEA R62, P3, R36, R89.reuse, 0x1 ;  /* 0x00000059243e7211 */ /* 0x080fe200078608ff */
[----:B------:R-:W-:Y:S01]  /*3ab0*/  IMAD R74, R17, 0x2, R54 ;  /* 0x00000002114a7824 */ /* 0x000fe200078e0236 */
[----:B------:R-:W-:-:S02]  /*3ac0*/  LEA R50, P6, R38, R89, 0x1 ;  /* 0x0000005926327211 */ /* 0x000fc400078c08ff */
[-C--:B------:R-:W-:Y:S01]  /*3ad0*/  LEA.HI.X.SX32 R57, R40, R65.reuse, 0x1, P5 ;  /* 0x0000004128397211 */ /* 0x080fe200028f0eff */
[C---:B------:R-:W-:Y:S01]  /*3ae0*/  IMAD R76, R17.reuse, 0x2, R74 ;  /* 0x00000002114c7824 */ /* 0x040fe200078e024a */
[-C--:B------:R-:W-:Y:S02]  /*3af0*/  LEA.HI.X.SX32 R31, R32, R65.reuse, 0x1, P2 ;  /* 0x00000041201f7211 */ /* 0x080fe400010f0eff */
[----:B------:R-:W-:Y:S02]  /*3b00*/  LEA.HI.X.SX32 R35, R28, R65, 0x1, P4 ;  /* 0x000000411c237211 */ /* 0x000fe400020f0eff */
[C---:B------:R-:W-:Y:S02]  /*3b10*/  LEA R78, R17.reuse, R76, 0x1 ;  /* 0x0000004c114e7211 */ /* 0x040fe400078e08ff */
[-C--:B------:R-:W-:Y:S02]  /*3b20*/  LEA R40, P5, R18, R89.reuse, 0x1 ;  /* 0x0000005912287211 */ /* 0x080fe400078a08ff */
[-C--:B------:R-:W-:Y:S01]  /*3b30*/  LEA R32, P2, R20, R89.reuse, 0x1 ;  /* 0x0000005914207211 */ /* 0x080fe200078408ff */
[----:B------:R-:W-:Y:S01]  /*3b40*/  IMAD R80, R17, 0x2, R78 ;  /* 0x0000000211507824 */ /* 0x000fe200078e024e */
[----:B------:R-:W-:-:S02]  /*3b50*/  LEA R28, P4, R3, R89, 0x1 ;  /* 0x00000059031c7211 */ /* 0x000fc400078808ff */
[-C--:B------:R-:W-:Y:S01]  /*3b60*/  LEA.HI.X.SX32 R63, R36, R65.reuse, 0x1, P3 ;  /* 0x00000041243f7211 */ /* 0x080fe200018f0eff */
[C---:B------:R-:W-:Y:S01]  /*3b70*/  IMAD R82, R17.reuse, 0x2, R80 ;  /* 0x0000000211527824 */ /* 0x040fe200078e0250 */
[----:B------:R-:W0:Y:S01]  /*3b80*/  LDS.128 R8, [R91+UR9] ;  /* 0x000000095b087984 */ /* 0x000e220008000c00 */
[----:B------:R-:W-:Y:S01]  /*3b90*/  LEA.HI.X.SX32 R51, R38, R65, 0x1, P6 ;  /* 0x0000004126337211 */ /* 0x000fe200030f0eff */
[----:B------:R-:W-:Y:S02]  /*3ba0*/  BAR.SYNC.DEFER_BLOCKING 0x0 ;  /* 0x0000000000007b1d */ /* 0x000fe40000010000 */
[C---:B------:R-:W-:Y:S02]  /*3bb0*/  LEA R84, R17.reuse, R82, 0x1 ;  /* 0x0000005211547211 */ /* 0x040fe400078e08ff */
[-C--:B------:R-:W-:Y:S02]  /*3bc0*/  LEA R36, P3, R26, R89.reuse, 0x1 ;  /* 0x000000591a247211 */ /* 0x080fe400078608ff */
[----:B------:R-:W-:Y:S01]  /*3bd0*/  LEA R38, P6, R24, R89, 0x1 ;  /* 0x0000005918267211 */ /* 0x000fe200078c08ff */
[----:B------:R-:W-:Y:S01]  /*3be0*/  IMAD R86, R17, 0x2, R84 ;  /* 0x0000000211567824 */ /* 0x000fe200078e0254 */
[----:B------:R-:W-:-:S02]  /*3bf0*/  LEA.HI.X.SX32 R41, R18, R65, 0x1, P5 ;  /* 0x0000004112297211 */ /* 0x000fc400028f0eff */
[-C--:B------:R-:W-:Y:S01]  /*3c00*/  LEA.HI.X.SX32 R33, R20, R65.reuse, 0x1, P2 ;  /* 0x0000004114217211 */ /* 0x080fe200010f0eff */
[----:B------:R-:W-:Y:S01]  /*3c10*/  IMAD R88, R17, 0x2, R86 ;  /* 0x0000000211587824 */ /* 0x000fe200078e0256 */
[----:B------:R-:W-:Y:S02]  /*3c20*/  LEA.HI.X.SX32 R29, R3, R65, 0x1, P4 ;  /* 0x00000041031d7211 */ /* 0x000fe400020f0eff */
[----:B------:R-:W-:Y:S01]  /*3c30*/  LEA R66, P4, R52, R89, 0x1 ;  /* 0x0000005934427211 */ /* 0x000fe200078808ff */
[C---:B------:R-:W-:Y:S01]  /*3c40*/  IMAD R90, R17.reuse, 0x2, R88 ;  /* 0x00000002115a7824 */ /* 0x040fe200078e0258 */
[-C--:B------:R-:W-:Y:S02]  /*3c50*/  LEA.HI.X.SX32 R37, R26, R65.reuse, 0x1, P3 ;  /* 0x000000411a257211 */ /* 0x080fe400018f0eff */
[----:B------:R-:W-:Y:S02]  /*3c60*/  LEA.HI.X.SX32 R39, R24, R65, 0x1, P6 ;  /* 0x0000004118277211 */ /* 0x000fe400030f0eff */
[----:B------:R-:W-:-:S02]  /*3c70*/  LEA R92, R17, R90, 0x1 ;  /* 0x0000005a115c7211 */ /* 0x000fc400078e08ff */
[-C--:B------:R-:W-:Y:S02]  /*3c80*/  LEA R26, P3, R16, R89.reuse, 0x1 ;  /* 0x00000059101a7211 */ /* 0x080fe400078608ff */
[----:B------:R-:W-:Y:S01]  /*3c90*/  LEA R24, P6, R22, R89, 0x1 ;  /* 0x0000005916187211 */ /* 0x000fe200078c08ff */
[----:B------:R-:W-:Y:S01]  /*3ca0*/  STSM.16.M88.4 [R19], R12 ;  /* 0x0000000c13007844 */ /* 0x000fe20000000200 */
[C---:B------:R-:W-:Y:S01]  /*3cb0*/  IMAD R94, R17.reuse, 0x2, R92 ;  /* 0x00000002115e7824 */ /* 0x040fe200078e025c */
[----:B------:R-:W-:Y:S01]  /*3cc0*/  LEA.HI.X.SX32 R67, R52, R65, 0x1, P4 ;  /* 0x0000004134437211 */ /* 0x000fe200020f0eff */
[----:B------:R-:W-:Y:S02]  /*3cd0*/  BAR.SYNC.DEFER_BLOCKING 0x0 ;  /* 0x0000000000007b1d */ /* 0x000fe40000010000 */
[C---:B------:R-:W-:Y:S01]  /*3ce0*/  IMAD R96, R17.reuse, 0x2, R94 ;  /* 0x0000000211607824 */ /* 0x040fe200078e025e */
[----:B------:R-:W-:Y:S02]  /*3cf0*/  LEA R52, P4, R80, R89, 0x1 ;  /* 0x0000005950347211 */ /* 0x000fe400078808ff */
[-C--:B------:R-:W-:Y:S01]  /*3d00*/  LEA.HI.X.SX32 R27, R16, R65.reuse, 0x1, P3 ;  /* 0x00000041101b7211 */ /* 0x080fe200018f0eff */
[----:B------:R-:W-:Y:S01]  /*3d10*/  IMAD R98, R17, 0x2, R96 ;  /* 0x0000000211627824 */ /* 0x000fe200078e0260 */
[----:B------:R-:W-:-:S02]  /*3d20*/  LEA.HI.X.SX32 R25, R22, R65, 0x1, P6 ;  /* 0x0000004116197211 */ /* 0x000fc400030f0eff */
[-C--:B------:R-:W-:Y:S02]  /*3d30*/  LEA R68, P3, R54, R89.reuse, 0x1 ;  /* 0x0000005936447211 */ /* 0x080fe400078608ff */
[----:B------:R-:W-:Y:S02]  /*3d40*/  LEA R70, P6, R74, R89, 0x1 ;  /* 0x000000594a467211 */ /* 0x000fe400078c08ff */
[-C--:B------:R-:W-:Y:S02]  /*3d50*/  LEA.HI.X.SX32 R53, R80, R65.reuse, 0x1, P4 ;  /* 0x0000004150357211 */ /* 0x080fe400020f0eff */
[----:B------:R-:W-:Y:S02]  /*3d60*/  LEA R17, R17, R98, 0x1 ;  /* 0x0000006211117211 */ /* 0x000fe400078e08ff */
[-C--:B------:R-:W-:Y:S02]  /*3d70*/  LEA.HI.X.SX32 R69, R54, R65.reuse, 0x1, P3 ;  /* 0x0000004136457211 */ /* 0x080fe400018f0eff */
[----:B------:R-:W-:-:S02]  /*3d80*/  LEA.HI.X.SX32 R71, R74, R65, 0x1, P6 ;  /* 0x000000414a477211 */ /* 0x000fc400030f0eff */
[-C--:B------:R-:W-:Y:S02]  /*3d90*/  LEA R54, P3, R82, R89.reuse, 0x1 ;  /* 0x0000005952367211 */ /* 0x080fe400078608ff */
[----:B------:R-:W-:Y:S01]  /*3da0*/  LEA R72, P6, R84, R89, 0x1 ;  /* 0x0000005954487211 */ /* 0x000fe200078c08ff */
[----:B------:R-:W2:Y:S01]  /*3db0*/  LDS.128 R12, [R91+UR9] ;  /* 0x000000095b0c7984 */ /* 0x000ea20008000c00 */
[-C--:B------:R-:W-:Y:S02]  /*3dc0*/  LEA.HI.X.SX32 R55, R82, R65.reuse, 0x1, P3 ;  /* 0x0000004152377211 */ /* 0x080fe400018f0eff */
[----:B------:R-:W-:Y:S01]  /*3dd0*/  LEA.HI.X.SX32 R73, R84, R65, 0x1, P6 ;  /* 0x0000004154497211 */ /* 0x000fe200030f0eff */
[----:B------:R-:W-:Y:S01]  /*3de0*/  BAR.SYNC.DEFER_BLOCKING 0x0 ;  /* 0x0000000000007b1d */ /* 0x000fe20000010000 */
[-C--:B------:R-:W-:Y:S02]  /*3df0*/  LEA R80, P3, R92, R89.reuse, 0x1 ;  /* 0x000000595c507211 */ /* 0x080fe400078608ff */
[----:B------:R-:W-:-:S02]  /*3e00*/  LEA R82, P6, R94, R89, 0x1 ;  /* 0x000000595e527211 */ /* 0x000fc400078c08ff */
[----:B-1----:R-:W-:Y:S02]  /*3e10*/  PRMT R3, R4, 0x7632, R3 ;  /* 0x0000763204037816 */ /* 0x002fe40000000003 */
[----:B------:R-:W-:Y:S02]  /*3e20*/  PRMT R20, R5, 0x7632, R20 ;  /* 0x0000763205147816 */ /* 0x000fe40000000014 */
[----:B------:R-:W-:Y:S02]  /*3e30*/  PRMT R22, R6, 0x7632, R22 ;  /* 0x0000763206167816 */ /* 0x000fe40000000016 */
[-C--:B------:R-:W-:Y:S02]  /*3e40*/  LEA.HI.X.SX32 R81, R92, R65.reuse, 0x1, P3 ;  /* 0x000000415c517211 */ /* 0x080fe400018f0eff */
[----:B------:R-:W-:Y:S01]  /*3e50*/  LEA.HI.X.SX32 R83, R94, R65, 0x1, P6 ;  /* 0x000000415e537211 */ /* 0x000fe200030f0eff */
[----:B------:R1:W-:Y:S01]  /*3e60*/  STSM.16.M88.4 [R19], R44 ;  /* 0x0000002c13007844 */ /* 0x0003e20000000200 */
[----:B------:R-:W-:Y:S01]  /*3e70*/  BAR.SYNC.DEFER_BLOCKING 0x0 ;  /* 0x0000000000007b1d */ /* 0x000fe20000010000 */
[----:B-1----:R-:W-:-:S02]  /*3e80*/  LEA R44, P5, R42, R89, 0x1 ;  /* 0x000000592a2c7211 */ /* 0x002fc400078a08ff */
[----:B------:R-:W-:Y:S02]  /*3e90*/  LEA R46, P2, R48, R89, 0x1 ;  /* 0x00000059302e7211 */ /* 0x000fe400078408ff */
[-C--:B------:R-:W-:Y:S02]  /*3ea0*/  LEA.HI.X.SX32 R45, R42, R65.reuse, 0x1, P5 ;  /* 0x000000412a2d7211 */ /* 0x080fe400028f0eff */
[----:B------:R-:W-:Y:S02]  /*3eb0*/  LEA.HI.X.SX32 R47, R48, R65, 0x1, P2 ;  /* 0x00000041302f7211 */ /* 0x000fe400010f0eff */
[-C--:B------:R-:W-:Y:S02]  /*3ec0*/  LEA R42, P5, R76, R89.reuse, 0x1 ;  /* 0x000000594c2a7211 */ /* 0x080fe400078a08ff */
[----:B------:R-:W-:Y:S02]  /*3ed0*/  LEA R48, P2, R78, R89, 0x1 ;  /* 0x000000594e307211 */ /* 0x000fe400078408ff */
[-C--:B------:R-:W-:Y:S01]  /*3ee0*/  LEA.HI.X.SX32 R43, R76, R65.reuse, 0x1, P5 ;  /* 0x000000414c2b7211 */ /* 0x080fe200028f0eff */
[----:B------:R1:W-:Y:S01]  /*3ef0*/  STG.E.U16 desc[UR20][R58.64], R4 ;  /* 0x000000043a007986 */ /* 0x0003e2000c101514 */
[----:B------:R-:W-:-:S02]  /*3f00*/  LEA.HI.X.SX32 R49, R78, R65, 0x1, P2 ;  /* 0x000000414e317211 */ /* 0x000fc400010f0eff */
[-C--:B------:R-:W-:Y:S01]  /*3f10*/  LEA R76, P2, R88, R89.reuse, 0x1 ;  /* 0x00000059584c7211 */ /* 0x080fe200078408ff */
[----:B------:R3:W-:Y:S01]  /*3f20*/  STG.E.U16 desc[UR20][R60.64], R5 ;  /* 0x000000053c007986 */ /* 0x0007e2000c101514 */
[-C--:B------:R-:W-:Y:S02]  /*3f30*/  LEA R78, P4, R90, R89.reuse, 0x1 ;  /* 0x000000595a4e7211 */ /* 0x080fe400078808ff */
[----:B------:R-:W-:Y:S01]  /*3f40*/  LEA R74, P5, R86, R89, 0x1 ;  /* 0x00000059564a7211 */ /* 0x000fe200078a08ff */
[----:B------:R4:W-:Y:S01]  /*3f50*/  STG.E.U16 desc[UR20][R62.64], R6 ;  /* 0x000000063e007986 */ /* 0x0009e2000c101514 */
[-C--:B------:R-:W-:Y:S02]  /*3f60*/  LEA.HI.X.SX32 R77, R88, R65.reuse, 0x1, P2 ;  /* 0x00000041584d7211 */ /* 0x080fe400010f0eff */
[----:B------:R-:W-:Y:S01]  /*3f70*/  LEA.HI.X.SX32 R79, R90, R65, 0x1, P4 ;  /* 0x000000415a4f7211 */ /* 0x000fe200020f0eff */
[----:B------:R-:W-:Y:S01]  /*3f80*/  STG.E.U16 desc[UR20][R50.64], R7 ;  /* 0x0000000732007986 */ /* 0x000fe2000c101514 */
[----:B------:R-:W-:-:S02]  /*3f90*/  LEA R88, P4, R17, R89, 0x1 ;  /* 0x0000005911587211 */ /* 0x000fc400078808ff */
[----:B------:R-:W-:Y:S01]  /*3fa0*/  LEA.HI.X.SX32 R75, R86, R65, 0x1, P5 ;  /* 0x00000041564b7211 */ /* 0x000fe200028f0eff */
[----:B------:R5:W-:Y:S01]  /*3fb0*/  STG.E.U16 desc[UR20][R56.64], R3 ;  /* 0x0000000338007986 */ /* 0x000be2000c101514 */
[-C--:B------:R-:W-:Y:S02]  /*3fc0*/  LEA R84, P5, R96, R89.reuse, 0x1 ;  /* 0x0000005960547211 */ /* 0x080fe400078a08ff */
[----:B------:R-:W-:Y:S01]  /*3fd0*/  LEA R86, P2, R98, R89, 0x1 ;  /* 0x0000005962567211 */ /* 0x000fe200078408ff */
[----:B------:R-:W-:Y:S01]  /*3fe0*/  STG.E.U16 desc[UR20][R30.64], R20 ;  /* 0x000000141e007986 */ /* 0x000fe2000c101514 */
[----:B------:R-:W-:Y:S02]  /*3ff0*/  LEA.HI.X.SX32 R89, R17, R65, 0x1, P4 ;  /* 0x0000004111597211 */ /* 0x000fe400020f0eff */
[----:B-1----:R-:W-:Y:S01]  /*4000*/  PRMT R59, R7, 0x7632, R59 ;  /* 0x00007632073b7816 */ /* 0x002fe2000000003b */
[----:B------:R-:W1:Y:S01]  /*4010*/  LDS.128 R16, [R91+UR9] ;  /* 0x000000095b107984 */ /* 0x000e620008000c00 */
[----:B0-----:R-:W-:-:S02]  /*4020*/  PRMT R4, R8, 0x7632, R4 ;  /* 0x0000763208047816 */ /* 0x001fc40000000004 */
[----:B---3--:R-:W-:Y:S01]  /*4030*/  PRMT R5, R9, 0x7632, R5 ;  /* 0x0000763209057816 */ /* 0x008fe20000000005 */
[----:B------:R-:W-:Y:S01]  /*4040*/  STG.E.U16 desc[UR20][R34.64], R22 ;  /* 0x0000001622007986 */ /* 0x000fe2000c101514 */
[----:B----4-:R-:W-:Y:S02]  /*4050*/  PRMT R6, R10, 0x7632, R6 ;  /* 0x000076320a067816 */ /* 0x010fe40000000006 */
[----:B-----5:R-:W-:Y:S01]  /*4060*/  PRMT R3, R11, 0x7632, R3 ;  /* 0x000076320b037816 */ /* 0x020fe20000000003 */
[----:B------:R2:W-:Y:S01]  /*4070*/  STG.E.U16 desc[UR20][R36.64], R59 ;  /* 0x0000003b24007986 */ /* 0x0005e2000c101514 */
[-C--:B------:R-:W-:Y:S02]  /*4080*/  LEA.HI.X.SX32 R85, R96, R65.reuse, 0x1, P5 ;  /* 0x0000004160557211 */ /* 0x080fe400028f0eff */
[----:B------:R-:W-:Y:S01]  /*4090*/  LEA.HI.X.SX32 R87, R98, R65, 0x1, P2 ;  /* 0x0000004162577211 */ /* 0x000fe200010f0eff */
[----:B------:R0:W-:Y:S01]  /*40a0*/  STG.E.U16 desc[UR20][R38.64], R8 ;  /* 0x0000000826007986 */ /* 0x0001e2000c101514 */
[C---:B------:R-:W-:Y:S01]  /*40b0*/  LOP3.LUT P2, RZ, R0.reuse, 0x40, RZ, 0xc0, !PT ;  /* 0x0000004000ff7812 */ /* 0x040fe2000784c0ff */
[----:B------:R-:W-:-:S02]  /*40c0*/  IMAD.SHL.U32 R0, R0, 0x2, RZ ;  /* 0x0000000200007824 */ /* 0x000fc400078e00ff */
[----:B------:R3:W-:Y:S03]  /*40d0*/  STG.E.U16 desc[UR20][R40.64], R9 ;  /* 0x0000000928007986 */ /* 0x0007e6000c101514 */
[----:B------:R-:W-:Y:S01]  /*40e0*/  LOP3.LUT R0, R0, 0xf8, RZ, 0xc0, !PT ;  /* 0x000000f800007812 */ /* 0x000fe200078ec0ff */
[----:B------:R-:W-:Y:S01]  /*40f0*/  STG.E.U16 desc[UR20][R32.64], R10 ;  /* 0x0000000a20007986 */ /* 0x000fe2000c101514 */
[----:B--2---:R-:W-:-:S03]  /*4100*/  PRMT R36, R15, 0x7632, R36 ;  /* 0x000076320f247816 */ /* 0x004fc60000000024 */
[----:B------:R-:W-:Y:S01]  /*4110*/  STG.E.U16 desc[UR20][R28.64], R11 ;  /* 0x0000000b1c007986 */ /* 0x000fe2000c101514 */
[----:B0-----:R-:W-:-:S03]  /*4120*/  PRMT R8, R12, 0x7632, R8 ;  /* 0x000076320c087816 */ /* 0x001fc60000000008 */
[----:B------:R0:W-:Y:S01]  /*4130*/  STG.E.U16 desc[UR20][R26.64], R4 ;  /* 0x000000041a007986 */ /* 0x0001e2000c101514 */
[----:B---3--:R-:W-:-:S03]  /*4140*/  PRMT R9, R13, 0x7632, R9 ;  /* 0x000076320d097816 */ /* 0x008fc60000000009 */
[----:B------:R2:W-:Y:S04]  /*4150*/  STG.E.U16 desc[UR20][R24.64], R5 ;  /* 0x0000000518007986 */ /* 0x0005e8000c101514 */
[----:B------:R3:W-:Y:S04]  /*4160*/  STG.E.U16 desc[UR20][R44.64], R6 ;  /* 0x000000062c007986 */ /* 0x0007e8000c101514 */
[----:B------:R4:W-:Y:S01]  /*4170*/  STG.E.U16 desc[UR20][R46.64], R3 ;  /* 0x000000032e007986 */ /* 0x0009e2000c101514 */
[----:B0-----:R-:W-:Y:S02]  /*4180*/  PRMT R27, R14, 0x7632, R27 ;  /* 0x000076320e1b7816 */ /* 0x001fe4000000001b */
[----:B-1----:R-:W-:Y:S01]  /*4190*/  PRMT R41, R16, 0x7632, R41 ;  /* 0x0000763210297816 */ /* 0x002fe20000000029 */
[----:B------:R-:W-:Y:S01]  /*41a0*/  STG.E.U16 desc[UR20][R66.64], R12 ;  /* 0x0000000c42007986 */ /* 0x000fe2000c101514 */
[----:B------:R-:W-:Y:S01]  /*41b0*/  FSEL R4, R21, -INF , P0 ;  /* 0xff80000015047808 */ /* 0x000fe20000000000 */
[----:B--2---:R-:W-:-:S02]  /*41c0*/  IMAD.SHL.U32 R5, R134, 0x4, RZ ;  /* 0x0000000486057824 */ /* 0x004fc400078e00ff */
[----:B------:R-:W-:Y:S01]  /*41d0*/  STG.E.U16 desc[UR20][R68.64], R13 ;  /* 0x0000000d44007986 */ /* 0x000fe2000c101514 */
[----:B---3--:R-:W-:Y:S01]  /*41e0*/  PRMT R44, R19, 0x7632, R44 ;  /* 0x00007632132c7816 */ /* 0x008fe2000000002c */
[----:B------:R-:W-:Y:S01]  /*41f0*/  FFMA R22, R4, 0.69314718246459960938, R119 ;  /* 0x3f31721804167823 */ /* 0x000fe20000000077 */
[----:B------:R-:W0:Y:S01]  /*4200*/  LDC.64 R6, c[0x0][0x230] ;  /* 0x00008c00ff067b82 */ /* 0x000e220000000a00 */
[----:B------:R-:W-:Y:S01]  /*4210*/  STG.E.U16 desc[UR20][R70.64], R14 ;  /* 0x0000000e46007986 */ /* 0x000fe2000c101514 */
[----:B----4-:R-:W-:Y:S01]  /*4220*/  PRMT R3, R17, 0x7632, R3 ;  /* 0x0000763211037816 */ /* 0x010fe20000000003 */
[----:B------:R-:W-:Y:S02]  /*4230*/  IMAD.HI R134, R134, 0x4, RZ ;  /* 0x0000000486867827 */ /* 0x000fe400078e02ff */
[----:B------:R1:W-:Y:S04]  /*4240*/  STG.E.U16 desc[UR20][R42.64], R15 ;  /* 0x0000000f2a007986 */ /* 0x0003e8000c101514 */
[----:B------:R2:W-:Y:S04]  /*4250*/  STG.E.U16 desc[UR20][R48.64], R8 ;  /* 0x0000000830007986 */ /* 0x0005e8000c101514 */
[----:B------:R2:W-:Y:S04]  /*4260*/  STG.E.U16 desc[UR20][R52.64], R9 ;  /* 0x0000000934007986 */ /* 0x0005e8000c101514 */
[----:B------:R2:W-:Y:S01]  /*4270*/  STG.E.U16 desc[UR20][R54.64], R27 ;  /* 0x0000001b36007986 */ /* 0x0005e2000c101514 */
[----:B-1----:R-:W-:-:S03]  /*4280*/  PRMT R43, R18, 0x7632, R43 ;  /* 0x00007632122b7816 */ /* 0x002fc6000000002b */
[----:B------:R2:W-:Y:S01]  /*4290*/  STG.E.U16 desc[UR20][R72.64], R36 ;  /* 0x0000002448007986 */ /* 0x0005e2000c101514 */
[----:B0-----:R-:W-:-:S03]  /*42a0*/  IADD3 R4, P0, P1, R5, UR6, R6 ;  /* 0x0000000605047c10 */ /* 0x001fc6000f91e006 */
[----:B------:R2:W-:Y:S01]  /*42b0*/  STG.E.U16 desc[UR20][R74.64], R16 ;  /* 0x000000104a007986 */ /* 0x0005e2000c101514 */
[----:B------:R-:W-:-:S03]  /*42c0*/  IADD3.X R5, R134, UR5, R7, P0, P1 ;  /* 0x0000000586057c10 */ /* 0x000fc600087e2407 */
[----:B------:R2:W-:Y:S04]  /*42d0*/  STG.E.U16 desc[UR20][R76.64], R17 ;  /* 0x000000114c007986 */ /* 0x0005e8000c101514 */
[----:B------:R2:W-:Y:S04]  /*42e0*/  STG.E.U16 desc[UR20][R78.64], R18 ;  /* 0x000000124e007986 */ /* 0x0005e8000c101514 */
[----:B------:R2:W-:Y:S04]  /*42f0*/  STG.E.U16 desc[UR20][R80.64], R19 ;  /* 0x0000001350007986 */ /* 0x0005e8000c101514 */
[----:B------:R2:W-:Y:S04]  /*4300*/  STG.E.U16 desc[UR20][R82.64], R41 ;  /* 0x0000002952007986 */ /* 0x0005e8000c101514 */
[----:B------:R2:W-:Y:S04]  /*4310*/  STG.E.U16 desc[UR20][R84.64], R3 ;  /* 0x0000000354007986 */ /* 0x0005e8000c101514 */
[----:B------:R2:W-:Y:S04]  /*4320*/  STG.E.U16 desc[UR20][R86.64], R43 ;  /* 0x0000002b56007986 */ /* 0x0005e8000c101514 */
[----:B------:R2:W-:Y:S01]  /*4330*/  STG.E.U16 desc[UR20][R88.64], R44 ;  /* 0x0000002c58007986 */ /* 0x0005e2000c101514 */
[----:B------:R-:W-:Y:S06]  /*4340*/  BAR.SYNC.DEFER_BLOCKING 0x0 ;  /* 0x0000000000007b1d */ /* 0x000fec0000010000 */
[----:B------:R2:W-:Y:S02]  /*4350*/  STS.64 [R0+UR9], R22 ;  /* 0x0000001600007988 */ /* 0x0005e40008000a09 */
[----:B------:R-:W-:Y:S06]  /*4360*/  BAR.SYNC.DEFER_BLOCKING 0x0 ;  /* 0x0000000000007b1d */ /* 0x000fec0000010000 */
[----:B------:R-:W-:Y:S05]  /*4370*/  @P2 EXIT ;  /* 0x000000000000294d */ /* 0x000fea0003800000 */
[----:B--2---:R-:W0:Y:S04]  /*4380*/  LDS R3, [R2] ;  /* 0x0000000002037984 */ /* 0x004e280000000800 */
[----:B0-----:R-:W-:Y:S01]  /*4390*/  STG.E desc[UR20][R4.64], R3 ;  /* 0x0000000304007986 */ /* 0x001fe2000c101914 */
[----:B------:R-:W-:Y:S05]  /*43a0*/  EXIT ;  /* 0x000000000000794d */ /* 0x000fea0003800000 */
.L_x_2:
[----:B------:R-:W-:-:S00]  /*43b0*/  BRA `(.L_x_2) ;  /* 0xfffffffc00fc7947 */ /* 0x000fc0000383ffff */
[----:B------:R-:W-:-:S00]  /*43c0*/  NOP ;  /* 0x0000000000007918 */ /* 0x000fc00000000000 */
        /* <DEDUP_REMOVED lines=11> */
.L_x_3:


//--------------------- .nv.global.init           --------------------------
	.section	.nv.global.init,"aw",@progbits
.nv.global.init:
	.type		_$_str,@object
	.size		_$_str,(.L_0 - _$_str)
_$_str:
        /*0000*/ 	.byte	0x5f, 0x5f, 0x43, 0x55, 0x44, 0x41, 0x5f, 0x46, 0x54, 0x5a, 0x00
.L_0:


//--------------------- .nv.shared.attn_fwd       --------------------------
	.section	.nv.shared.attn_fwd,"aw",@nobits
	.sectionflags	@""
	.align	16
	.zero		1024


//--------------------- .nv.shared.reserved.0     --------------------------
	.section	.nv.shared.reserved.0,"aw",@nobits
	.weak		__nv_reservedSMEM_offset_0_alias
	.size		__nv_reservedSMEM_offset_0_alias, 0, 0
	.other		__nv_reservedSMEM_offset_0_alias,@"STO_CUDA_RESERVED_SHARED STV_DEFAULT"
__nv_reservedSMEM_offset_0_alias:
	.zero		0


//--------------------- .nv.constant0.attn_fwd    --------------------------
	.section	.nv.constant0.attn_fwd,"a",@progbits
	.sectionflags	@""
	.align	4
.nv.constant0.attn_fwd:
	.zero		664


//--------------------- SYMBOLS --------------------------

	.type		.nv.reservedSmem.offset0,@object
	.size		.nv.reservedSmem.offset0,0x4
